	.target	sm_100a

	.elftype	@"ET_EXEC"


//--------------------- .note.nv.tkinfo           --------------------------
	.section	.note.nv.tkinfo,"",@"SHT_NOTE"
	.sectionflags	@"SHF_NOTE_NV_TKINFO"
	.tkinfo
        /*0018*/ 	.word	0x00000002
        /*0030*/ 	.string	""
        /*0030*/ 	.string	"ptxas"
        /*0030*/ 	.string	"Cuda compilation tools, release 13.0, V13.0.88"
        /*0030*/ 	.string	"Build cuda_13.0.r13.0/compiler.36424714_0"
        /*0030*/ 	.string	"-arch sm_100a -m 64 "



//--------------------- .note.nv.cuinfo           --------------------------
	.section	.note.nv.cuinfo,"",@"SHT_NOTE"
	.sectionflags	@"SHF_NOTE_NV_CUINFO"
        /*0018*/ 	.short	0x0002
        /*001a*/ 	.short	0x0064
        /*001c*/ 	.short	0x0082
	.zero		2


//--------------------- .nv.info                  --------------------------
	.section	.nv.info,"",@"SHT_CUDA_INFO"
	.align	4


	//----- nvinfo : EIATTR_REGCOUNT
	.align		4
        /*0000*/ 	.byte	0x04, 0x2f
        /*0002*/ 	.short	(.L_12 - .L_11)
	.align		4
.L_11:
        /*0004*/ 	.word	index@(_ZN7cutlass13device_kernelIN5flash11enable_sm90INS1_16FlashAttnFwdSm90INS1_25CollectiveMainloopFwdSm90ILi2EN4cute5tupleIJNS5_1CILi1EEES8_S8_EEENS6_IJNS7_ILi128EEESA_NS7_ILi256EEEEEELi256ENS_12float_e4m3_tEfNS_4arch4Sm90ELb1ELb0ELb0ELb1ELb0ELb1ELb0ELb1ELb1ELb0ELb0ELb0EEENS1_21CollectiveEpilogueFwdINS6_IJSA_SB_SA_EEES9_NS_10bfloat16_tESF_Li256ELb1ELb0ELb0ELb1EEENS1_36VarlenDynamicPersistentTileSchedulerILi128ELi128ELi256ELi128ELb0ELb0ELb1ELb1ELb1ELb1EEEEEEEEEvNT_6ParamsE)
        /*0008*/ 	.word	0x00000004


	//----- nvinfo : EIATTR_FRAME_SIZE
	.align		4
.L_12:
        /*000c*/ 	.byte	0x04, 0x11
        /*000e*/ 	.short	(.L_14 - .L_13)
	.align		4
.L_13:
        /*0010*/ 	.word	index@(_ZN7cutlass13device_kernelIN5flash11enable_sm90INS1_16FlashAttnFwdSm90INS1_25CollectiveMainloopFwdSm90ILi2EN4cute5tupleIJNS5_1CILi1EEES8_S8_EEENS6_IJNS7_ILi128EEESA_NS7_ILi256EEEEEELi256ENS_12float_e4m3_tEfNS_4arch4Sm90ELb1ELb0ELb0ELb1ELb0ELb1ELb0ELb1ELb1ELb0ELb0ELb0EEENS1_21CollectiveEpilogueFwdINS6_IJSA_SB_SA_EEES9_NS_10bfloat16_tESF_Li256ELb1ELb0ELb0ELb1EEENS1_36VarlenDynamicPersistentTileSchedulerILi128ELi128ELi256ELi128ELb0ELb0ELb1ELb1ELb1ELb1EEEEEEEEEvNT_6ParamsE)
        /*0014*/ 	.word	0x00000000


	//----- nvinfo : EIATTR_REGCOUNT
	.align		4
.L_14:
        /*0018*/ 	.byte	0x04, 0x2f
        /*001a*/ 	.short	(.L_16 - .L_15)
	.align		4
.L_15:
        /*001c*/ 	.word	index@(_ZN7cutlass13device_kernelIN5flash11enable_sm90INS1_16FlashAttnFwdSm90INS1_25CollectiveMainloopFwdSm90ILi2EN4cute5tupleIJNS5_1CILi1EEES8_S8_EEENS6_IJNS7_ILi128EEESA_NS7_ILi256EEEEEELi256ENS_12float_e4m3_tEfNS_4arch4Sm90ELb1ELb0ELb0ELb1ELb0ELb0ELb0ELb1ELb1ELb0ELb0ELb0EEENS1_21CollectiveEpilogueFwdINS6_IJSA_SB_SA_EEES9_NS_10bfloat16_tESF_Li256ELb1ELb0ELb0ELb1EEENS1_36VarlenDynamicPersistentTileSchedulerILi128ELi128ELi256ELi128ELb0ELb0ELb1ELb1ELb1ELb1EEEEEEEEEvNT_6ParamsE)
        /*0020*/ 	.word	0x00000004


	//----- nvinfo : EIATTR_FRAME_SIZE
	.align		4
.L_16:
        /*0024*/ 	.byte	0x04, 0x11
        /*0026*/ 	.short	(.L_18 - .L_17)
	.align		4
.L_17:
        /*0028*/ 	.word	index@(_ZN7cutlass13device_kernelIN5flash11enable_sm90INS1_16FlashAttnFwdSm90INS1_25CollectiveMainloopFwdSm90ILi2EN4cute5tupleIJNS5_1CILi1EEES8_S8_EEENS6_IJNS7_ILi128EEESA_NS7_ILi256EEEEEELi256ENS_12float_e4m3_tEfNS_4arch4Sm90ELb1ELb0ELb0ELb1ELb0ELb0ELb0ELb1ELb1ELb0ELb0ELb0EEENS1_21CollectiveEpilogueFwdINS6_IJSA_SB_SA_EEES9_NS_10bfloat16_tESF_Li256ELb1ELb0ELb0ELb1EEENS1_36VarlenDynamicPersistentTileSchedulerILi128ELi128ELi256ELi128ELb0ELb0ELb1ELb1ELb1ELb1EEEEEEEEEvNT_6ParamsE)
        /*002c*/ 	.word	0x00000000


	//----- nvinfo : EIATTR_REGCOUNT
	.align		4
.L_18:
        /*0030*/ 	.byte	0x04, 0x2f
        /*0032*/ 	.short	(.L_20 - .L_19)
	.align		4
.L_19:
        /*0034*/ 	.word	index@(_ZN7cutlass13device_kernelIN5flash11enable_sm90INS1_16FlashAttnFwdSm90INS1_25CollectiveMainloopFwdSm90ILi2EN4cute5tupleIJNS5_1CILi1EEES8_S8_EEENS6_IJNS7_ILi128EEESA_NS7_ILi256EEEEEELi256ENS_12float_e4m3_tEfNS_4arch4Sm90ELb1ELb0ELb0ELb0ELb0ELb0ELb0ELb1ELb1ELb0ELb0ELb0EEENS1_21CollectiveEpilogueFwdINS6_IJSA_SB_SA_EEES9_NS_10bfloat16_tESF_Li256ELb0ELb0ELb0ELb1EEENS1_30DynamicPersistentTileSchedulerILi256ELi128ELb0ELb0ELb1EEEEEEEEEvNT_6ParamsE)
        /*0038*/ 	.word	0x00000004


	//----- nvinfo : EIATTR_FRAME_SIZE
	.align		4
.L_20:
        /*003c*/ 	.byte	0x04, 0x11
        /*003e*/ 	.short	(.L_22 - .L_21)
	.align		4
.L_21:
        /*0040*/ 	.word	index@(_ZN7cutlass13device_kernelIN5flash11enable_sm90INS1_16FlashAttnFwdSm90INS1_25CollectiveMainloopFwdSm90ILi2EN4cute5tupleIJNS5_1CILi1EEES8_S8_EEENS6_IJNS7_ILi128EEESA_NS7_ILi256EEEEEELi256ENS_12float_e4m3_tEfNS_4arch4Sm90ELb1ELb0ELb0ELb0ELb0ELb0ELb0ELb1ELb1ELb0ELb0ELb0EEENS1_21CollectiveEpilogueFwdINS6_IJSA_SB_SA_EEES9_NS_10bfloat16_tESF_Li256ELb0ELb0ELb0ELb1EEENS1_30DynamicPersistentTileSchedulerILi256ELi128ELb0ELb0ELb1EEEEEEEEEvNT_6ParamsE)
        /*0044*/ 	.word	0x00000000


	//----- nvinfo : EIATTR_REGCOUNT
	.align		4
.L_22:
        /*0048*/ 	.byte	0x04, 0x2f
        /*004a*/ 	.short	(.L_24 - .L_23)
	.align		4
.L_23:
        /*004c*/ 	.word	index@(_ZN7cutlass13device_kernelIN5flash11enable_sm90INS1_16FlashAttnFwdSm90INS1_25CollectiveMainloopFwdSm90ILi2EN4cute5tupleIJNS5_1CILi1EEES8_S8_EEENS6_IJNS7_ILi128EEENS7_ILi64EEENS7_ILi256EEEEEELi256ENS_12float_e4m3_tEfNS_4arch4Sm90ELb0ELb1ELb0ELb1ELb0ELb1ELb0ELb1ELb1ELb0ELb0ELb0EEENS1_21CollectiveEpilogueFwdINS6_IJSA_SC_SB_EEES9_NS_10bfloat16_tESG_Li256ELb1ELb0ELb0ELb1EEENS1_36VarlenDynamicPersistentTileSchedulerILi128ELi64ELi256ELi128ELb0ELb0ELb1ELb1ELb0ELb1EEEEEEEEEvNT_6ParamsE)
        /*0050*/ 	.word	0x00000004


	//----- nvinfo : EIATTR_FRAME_SIZE
	.align		4
.L_24:
        /*0054*/ 	.byte	0x04, 0x11
        /*0056*/ 	.short	(.L_26 - .L_25)
	.align		4
.L_25:
        /*0058*/ 	.word	index@(_ZN7cutlass13device_kernelIN5flash11enable_sm90INS1_16FlashAttnFwdSm90INS1_25CollectiveMainloopFwdSm90ILi2EN4cute5tupleIJNS5_1CILi1EEES8_S8_EEENS6_IJNS7_ILi128EEENS7_ILi64EEENS7_ILi256EEEEEELi256ENS_12float_e4m3_tEfNS_4arch4Sm90ELb0ELb1ELb0ELb1ELb0ELb1ELb0ELb1ELb1ELb0ELb0ELb0EEENS1_21CollectiveEpilogueFwdINS6_IJSA_SC_SB_EEES9_NS_10bfloat16_tESG_Li256ELb1ELb0ELb0ELb1EEENS1_36VarlenDynamicPersistentTileSchedulerILi128ELi64ELi256ELi128ELb0ELb0ELb1ELb1ELb0ELb1EEEEEEEEEvNT_6ParamsE)
        /*005c*/ 	.word	0x00000000


	//----- nvinfo : EIATTR_REGCOUNT
	.align		4
.L_26:
        /*0060*/ 	.byte	0x04, 0x2f
        /*0062*/ 	.short	(.L_28 - .L_27)
	.align		4
.L_27:
        /*0064*/ 	.word	index@(_ZN7cutlass13device_kernelIN5flash11enable_sm90INS1_16FlashAttnFwdSm90INS1_25CollectiveMainloopFwdSm90ILi2EN4cute5tupleIJNS5_1CILi1EEES8_S8_EEENS6_IJNS7_ILi128EEENS7_ILi64EEENS7_ILi256EEEEEELi256ENS_12float_e4m3_tEfNS_4arch4Sm90ELb0ELb1ELb0ELb1ELb0ELb0ELb0ELb1ELb1ELb0ELb0ELb0EEENS1_21CollectiveEpilogueFwdINS6_IJSA_SC_SB_EEES9_NS_10bfloat16_tESG_Li256ELb1ELb0ELb0ELb1EEENS1_36VarlenDynamicPersistentTileSchedulerILi128ELi64ELi256ELi128ELb0ELb0ELb1ELb1ELb0ELb1EEEEEEEEEvNT_6ParamsE)
        /*0068*/ 	.word	0x00000004


	//----- nvinfo : EIATTR_FRAME_SIZE
	.align		4
.L_28:
        /*006c*/ 	.byte	0x04, 0x11
        /*006e*/ 	.short	(.L_30 - .L_29)
	.align		4
.L_29:
        /*0070*/ 	.word	index@(_ZN7cutlass13device_kernelIN5flash11enable_sm90INS1_16FlashAttnFwdSm90INS1_25CollectiveMainloopFwdSm90ILi2EN4cute5tupleIJNS5_1CILi1EEES8_S8_EEENS6_IJNS7_ILi128EEENS7_ILi64EEENS7_ILi256EEEEEELi256ENS_12float_e4m3_tEfNS_4arch4Sm90ELb0ELb1ELb0ELb1ELb0ELb0ELb0ELb1ELb1ELb0ELb0ELb0EEENS1_21CollectiveEpilogueFwdINS6_IJSA_SC_SB_EEES9_NS_10bfloat16_tESG_Li256ELb1ELb0ELb0ELb1EEENS1_36VarlenDynamicPersistentTileSchedulerILi128ELi64ELi256ELi128ELb0ELb0ELb1ELb1ELb0ELb1EEEEEEEEEvNT_6ParamsE)
        /*0074*/ 	.word	0x00000000


	//----- nvinfo : EIATTR_REGCOUNT
	.align		4
.L_30:
        /*0078*/ 	.byte	0x04, 0x2f
        /*007a*/ 	.short	(.L_32 - .L_31)
	.align		4
.L_31:
        /*007c*/ 	.word	index@(_ZN7cutlass13device_kernelIN5flash11enable_sm90INS1_16FlashAttnFwdSm90INS1_25CollectiveMainloopFwdSm90ILi2EN4cute5tupleIJNS5_1CILi1EEES8_S8_EEENS6_IJNS7_ILi128EEENS7_ILi64EEENS7_ILi256EEEEEELi256ENS_12float_e4m3_tEfNS_4arch4Sm90ELb0ELb1ELb0ELb0ELb0ELb0ELb0ELb1ELb1ELb0ELb0ELb0EEENS1_21CollectiveEpilogueFwdINS6_IJSA_SC_SB_EEES9_NS_10bfloat16_tESG_Li256ELb0ELb0ELb0ELb1EEENS1_30DynamicPersistentTileSchedulerILi256ELi128ELb0ELb0ELb1EEEEEEEEEvNT_6ParamsE)
        /*0080*/ 	.word	0x00000004


	//----- nvinfo : EIATTR_FRAME_SIZE
	.align		4
.L_32:
        /*0084*/ 	.byte	0x04, 0x11
        /*0086*/ 	.short	(.L_34 - .L_33)
	.align		4
.L_33:
        /*0088*/ 	.word	index@(_ZN7cutlass13device_kernelIN5flash11enable_sm90INS1_16FlashAttnFwdSm90INS1_25CollectiveMainloopFwdSm90ILi2EN4cute5tupleIJNS5_1CILi1EEES8_S8_EEENS6_IJNS7_ILi128EEENS7_ILi64EEENS7_ILi256EEEEEELi256ENS_12float_e4m3_tEfNS_4arch4Sm90ELb0ELb1ELb0ELb0ELb0ELb0ELb0ELb1ELb1ELb0ELb0ELb0EEENS1_21CollectiveEpilogueFwdINS6_IJSA_SC_SB_EEES9_NS_10bfloat16_tESG_Li256ELb0ELb0ELb0ELb1EEENS1_30DynamicPersistentTileSchedulerILi256ELi128ELb0ELb0ELb1EEEEEEEEEvNT_6ParamsE)
        /*008c*/ 	.word	0x00000000


	//----- nvinfo : EIATTR_REGCOUNT
	.align		4
.L_34:
        /*0090*/ 	.byte	0x04, 0x2f
        /*0092*/ 	.short	(.L_36 - .L_35)
	.align		4
.L_35:
        /*0094*/ 	.word	index@(_ZN7cutlass13device_kernelIN5flash11enable_sm90INS1_16FlashAttnFwdSm90INS1_25CollectiveMainloopFwdSm90ILi2EN4cute5tupleIJNS5_1CILi1EEES8_S8_EEENS6_IJNS7_ILi128EEESA_NS7_ILi256EEEEEELi256ENS_12float_e4m3_tEfNS_4arch4Sm90ELb0ELb0ELb0ELb1ELb0ELb1ELb0ELb1ELb1ELb0ELb0ELb0EEENS1_21CollectiveEpilogueFwdINS6_IJSA_SB_SA_EEES9_NS_10bfloat16_tESF_Li256ELb1ELb0ELb0ELb1EEENS1_36VarlenDynamicPersistentTileSchedulerILi128ELi128ELi256ELi128ELb0ELb0ELb1ELb0ELb1ELb1EEEEEEEEEvNT_6ParamsE)
        /*0098*/ 	.word	0x00000004


	//----- nvinfo : EIATTR_FRAME_SIZE
	.align		4
.L_36:
        /*009c*/ 	.byte	0x04, 0x11
        /*009e*/ 	.short	(.L_38 - .L_37)
	.align		4
.L_37:
        /*00a0*/ 	.word	index@(_ZN7cutlass13device_kernelIN5flash11enable_sm90INS1_16FlashAttnFwdSm90INS1_25CollectiveMainloopFwdSm90ILi2EN4cute5tupleIJNS5_1CILi1EEES8_S8_EEENS6_IJNS7_ILi128EEESA_NS7_ILi256EEEEEELi256ENS_12float_e4m3_tEfNS_4arch4Sm90ELb0ELb0ELb0ELb1ELb0ELb1ELb0ELb1ELb1ELb0ELb0ELb0EEENS1_21CollectiveEpilogueFwdINS6_IJSA_SB_SA_EEES9_NS_10bfloat16_tESF_Li256ELb1ELb0ELb0ELb1EEENS1_36VarlenDynamicPersistentTileSchedulerILi128ELi128ELi256ELi128ELb0ELb0ELb1ELb0ELb1ELb1EEEEEEEEEvNT_6ParamsE)
        /*00a4*/ 	.word	0x00000000


	//----- nvinfo : EIATTR_REGCOUNT
	.align		4
.L_38:
        /*00a8*/ 	.byte	0x04, 0x2f
        /*00aa*/ 	.short	(.L_40 - .L_39)
	.align		4
.L_39:
        /*00ac*/ 	.word	index@(_ZN7cutlass13device_kernelIN5flash11enable_sm90INS1_16FlashAttnFwdSm90INS1_25CollectiveMainloopFwdSm90ILi2EN4cute5tupleIJNS5_1CILi1EEES8_S8_EEENS6_IJNS7_ILi128EEESA_NS7_ILi256EEEEEELi256ENS_12float_e4m3_tEfNS_4arch4Sm90ELb0ELb0ELb0ELb1ELb0ELb0ELb0ELb1ELb1ELb0ELb0ELb0EEENS1_21CollectiveEpilogueFwdINS6_IJSA_SB_SA_EEES9_NS_10bfloat16_tESF_Li256ELb1ELb0ELb0ELb1EEENS1_36VarlenDynamicPersistentTileSchedulerILi128ELi128ELi256ELi128ELb0ELb0ELb1ELb0ELb1ELb1EEEEEEEEEvNT_6ParamsE)
        /*00b0*/ 	.word	0x00000004


	//----- nvinfo : EIATTR_FRAME_SIZE
	.align		4
.L_40:
        /*00b4*/ 	.byte	0x04, 0x11
        /*00b6*/ 	.short	(.L_42 - .L_41)
	.align		4
.L_41:
        /*00b8*/ 	.word	index@(_ZN7cutlass13device_kernelIN5flash11enable_sm90INS1_16FlashAttnFwdSm90INS1_25CollectiveMainloopFwdSm90ILi2EN4cute5tupleIJNS5_1CILi1EEES8_S8_EEENS6_IJNS7_ILi128EEESA_NS7_ILi256EEEEEELi256ENS_12float_e4m3_tEfNS_4arch4Sm90ELb0ELb0ELb0ELb1ELb0ELb0ELb0ELb1ELb1ELb0ELb0ELb0EEENS1_21CollectiveEpilogueFwdINS6_IJSA_SB_SA_EEES9_NS_10bfloat16_tESF_Li256ELb1ELb0ELb0ELb1EEENS1_36VarlenDynamicPersistentTileSchedulerILi128ELi128ELi256ELi128ELb0ELb0ELb1ELb0ELb1ELb1EEEEEEEEEvNT_6ParamsE)
        /*00bc*/ 	.word	0x00000000


	//----- nvinfo : EIATTR_REGCOUNT
	.align		4
.L_42:
        /*00c0*/ 	.byte	0x04, 0x2f
        /*00c2*/ 	.short	(.L_44 - .L_43)
	.align		4
.L_43:
        /*00c4*/ 	.word	index@(_ZN7cutlass13device_kernelIN5flash11enable_sm90INS1_16FlashAttnFwdSm90INS1_25CollectiveMainloopFwdSm90ILi2EN4cute5tupleIJNS5_1CILi1EEES8_S8_EEENS6_IJNS7_ILi128EEESA_NS7_ILi256EEEEEELi256ENS_12float_e4m3_tEfNS_4arch4Sm90ELb0ELb0ELb0ELb0ELb0ELb0ELb0ELb1ELb1ELb0ELb0ELb0EEENS1_21CollectiveEpilogueFwdINS6_IJSA_SB_SA_EEES9_NS_10bfloat16_tESF_Li256ELb0ELb0ELb0ELb1EEENS1_29StaticPersistentTileSchedulerILb0EEEEEEEEEvNT_6ParamsE)
        /*00c8*/ 	.word	0x00000004


	//----- nvinfo : EIATTR_FRAME_SIZE
	.align		4
.L_44:
        /*00cc*/ 	.byte	0x04, 0x11
        /*00ce*/ 	.short	(.L_46 - .L_45)
	.align		4
.L_45:
        /*00d0*/ 	.word	index@(_ZN7cutlass13device_kernelIN5flash11enable_sm90INS1_16FlashAttnFwdSm90INS1_25CollectiveMainloopFwdSm90ILi2EN4cute5tupleIJNS5_1CILi1EEES8_S8_EEENS6_IJNS7_ILi128EEESA_NS7_ILi256EEEEEELi256ENS_12float_e4m3_tEfNS_4arch4Sm90ELb0ELb0ELb0ELb0ELb0ELb0ELb0ELb1ELb1ELb0ELb0ELb0EEENS1_21CollectiveEpilogueFwdINS6_IJSA_SB_SA_EEES9_NS_10bfloat16_tESF_Li256ELb0ELb0ELb0ELb1EEENS1_29StaticPersistentTileSchedulerILb0EEEEEEEEEvNT_6ParamsE)
        /*00d4*/ 	.word	0x00000000


	//----- nvinfo : EIATTR_MIN_STACK_SIZE
	.align		4
.L_46:
        /*00d8*/ 	.byte	0x04, 0x12
        /*00da*/ 	.short	(.L_48 - .L_47)
	.align		4
.L_47:
        /*00dc*/ 	.word	index@(_ZN7cutlass13device_kernelIN5flash11enable_sm90INS1_16FlashAttnFwdSm90INS1_25CollectiveMainloopFwdSm90ILi2EN4cute5tupleIJNS5_1CILi1EEES8_S8_EEENS6_IJNS7_ILi128EEESA_NS7_ILi256EEEEEELi256ENS_12float_e4m3_tEfNS_4arch4Sm90ELb0ELb0ELb0ELb0ELb0ELb0ELb0ELb1ELb1ELb0ELb0ELb0EEENS1_21CollectiveEpilogueFwdINS6_IJSA_SB_SA_EEES9_NS_10bfloat16_tESF_Li256ELb0ELb0ELb0ELb1EEENS1_29StaticPersistentTileSchedulerILb0EEEEEEEEEvNT_6ParamsE)
        /*00e0*/ 	.word	0x00000000


	//----- nvinfo : EIATTR_MIN_STACK_SIZE
	.align		4
.L_48:
        /*00e4*/ 	.byte	0x04, 0x12
        /*00e6*/ 	.short	(.L_50 - .L_49)
	.align		4
.L_49:
        /*00e8*/ 	.word	index@(_ZN7cutlass13device_kernelIN5flash11enable_sm90INS1_16FlashAttnFwdSm90INS1_25CollectiveMainloopFwdSm90ILi2EN4cute5tupleIJNS5_1CILi1EEES8_S8_EEENS6_IJNS7_ILi128EEESA_NS7_ILi256EEEEEELi256ENS_12float_e4m3_tEfNS_4arch4Sm90ELb0ELb0ELb0ELb1ELb0ELb0ELb0ELb1ELb1ELb0ELb0ELb0EEENS1_21CollectiveEpilogueFwdINS6_IJSA_SB_SA_EEES9_NS_10bfloat16_tESF_Li256ELb1ELb0ELb0ELb1EEENS1_36VarlenDynamicPersistentTileSchedulerILi128ELi128ELi256ELi128ELb0ELb0ELb1ELb0ELb1ELb1EEEEEEEEEvNT_6ParamsE)
        /*00ec*/ 	.word	0x00000000


	//----- nvinfo : EIATTR_MIN_STACK_SIZE
	.align		4
.L_50:
        /*00f0*/ 	.byte	0x04, 0x12
        /*00f2*/ 	.short	(.L_52 - .L_51)
	.align		4
.L_51:
        /*00f4*/ 	.word	index@(_ZN7cutlass13device_kernelIN5flash11enable_sm90INS1_16FlashAttnFwdSm90INS1_25CollectiveMainloopFwdSm90ILi2EN4cute5tupleIJNS5_1CILi1EEES8_S8_EEENS6_IJNS7_ILi128EEESA_NS7_ILi256EEEEEELi256ENS_12float_e4m3_tEfNS_4arch4Sm90ELb0ELb0ELb0ELb1ELb0ELb1ELb0ELb1ELb1ELb0ELb0ELb0EEENS1_21CollectiveEpilogueFwdINS6_IJSA_SB_SA_EEES9_NS_10bfloat16_tESF_Li256ELb1ELb0ELb0ELb1EEENS1_36VarlenDynamicPersistentTileSchedulerILi128ELi128ELi256ELi128ELb0ELb0ELb1ELb0ELb1ELb1EEEEEEEEEvNT_6ParamsE)
        /*00f8*/ 	.word	0x00000000


	//----- nvinfo : EIATTR_MIN_STACK_SIZE
	.align		4
.L_52:
        /*00fc*/ 	.byte	0x04, 0x12
        /*00fe*/ 	.short	(.L_54 - .L_53)
	.align		4
.L_53:
        /*0100*/ 	.word	index@(_ZN7cutlass13device_kernelIN5flash11enable_sm90INS1_16FlashAttnFwdSm90INS1_25CollectiveMainloopFwdSm90ILi2EN4cute5tupleIJNS5_1CILi1EEES8_S8_EEENS6_IJNS7_ILi128EEENS7_ILi64EEENS7_ILi256EEEEEELi256ENS_12float_e4m3_tEfNS_4arch4Sm90ELb0ELb1ELb0ELb0ELb0ELb0ELb0ELb1ELb1ELb0ELb0ELb0EEENS1_21CollectiveEpilogueFwdINS6_IJSA_SC_SB_EEES9_NS_10bfloat16_tESG_Li256ELb0ELb0ELb0ELb1EEENS1_30DynamicPersistentTileSchedulerILi256ELi128ELb0ELb0ELb1EEEEEEEEEvNT_6ParamsE)
        /*0104*/ 	.word	0x00000000


	//----- nvinfo : EIATTR_MIN_STACK_SIZE
	.align		4
.L_54:
        /*0108*/ 	.byte	0x04, 0x12
        /*010a*/ 	.short	(.L_56 - .L_55)
	.align		4
.L_55:
        /*010c*/ 	.word	index@(_ZN7cutlass13device_kernelIN5flash11enable_sm90INS1_16FlashAttnFwdSm90INS1_25CollectiveMainloopFwdSm90ILi2EN4cute5tupleIJNS5_1CILi1EEES8_S8_EEENS6_IJNS7_ILi128EEENS7_ILi64EEENS7_ILi256EEEEEELi256ENS_12float_e4m3_tEfNS_4arch4Sm90ELb0ELb1ELb0ELb1ELb0ELb0ELb0ELb1ELb1ELb0ELb0ELb0EEENS1_21CollectiveEpilogueFwdINS6_IJSA_SC_SB_EEES9_NS_10bfloat16_tESG_Li256ELb1ELb0ELb0ELb1EEENS1_36VarlenDynamicPersistentTileSchedulerILi128ELi64ELi256ELi128ELb0ELb0ELb1ELb1ELb0ELb1EEEEEEEEEvNT_6ParamsE)
        /*0110*/ 	.word	0x00000000


	//----- nvinfo : EIATTR_MIN_STACK_SIZE
	.align		4
.L_56:
        /*0114*/ 	.byte	0x04, 0x12
        /*0116*/ 	.short	(.L_58 - .L_57)
	.align		4
.L_57:
        /*0118*/ 	.word	index@(_ZN7cutlass13device_kernelIN5flash11enable_sm90INS1_16FlashAttnFwdSm90INS1_25CollectiveMainloopFwdSm90ILi2EN4cute5tupleIJNS5_1CILi1EEES8_S8_EEENS6_IJNS7_ILi128EEENS7_ILi64EEENS7_ILi256EEEEEELi256ENS_12float_e4m3_tEfNS_4arch4Sm90ELb0ELb1ELb0ELb1ELb0ELb1ELb0ELb1ELb1ELb0ELb0ELb0EEENS1_21CollectiveEpilogueFwdINS6_IJSA_SC_SB_EEES9_NS_10bfloat16_tESG_Li256ELb1ELb0ELb0ELb1EEENS1_36VarlenDynamicPersistentTileSchedulerILi128ELi64ELi256ELi128ELb0ELb0ELb1ELb1ELb0ELb1EEEEEEEEEvNT_6ParamsE)
        /*011c*/ 	.word	0x00000000


	//----- nvinfo : EIATTR_MIN_STACK_SIZE
	.align		4
.L_58:
        /*0120*/ 	.byte	0x04, 0x12
        /*0122*/ 	.short	(.L_60 - .L_59)
	.align		4
.L_59:
        /*0124*/ 	.word	index@(_ZN7cutlass13device_kernelIN5flash11enable_sm90INS1_16FlashAttnFwdSm90INS1_25CollectiveMainloopFwdSm90ILi2EN4cute5tupleIJNS5_1CILi1EEES8_S8_EEENS6_IJNS7_ILi128EEESA_NS7_ILi256EEEEEELi256ENS_12float_e4m3_tEfNS_4arch4Sm90ELb1ELb0ELb0ELb0ELb0ELb0ELb0ELb1ELb1ELb0ELb0ELb0EEENS1_21CollectiveEpilogueFwdINS6_IJSA_SB_SA_EEES9_NS_10bfloat16_tESF_Li256ELb0ELb0ELb0ELb1EEENS1_30DynamicPersistentTileSchedulerILi256ELi128ELb0ELb0ELb1EEEEEEEEEvNT_6ParamsE)
        /*0128*/ 	.word	0x00000000


	//----- nvinfo : EIATTR_MIN_STACK_SIZE
	.align		4
.L_60:
        /*012c*/ 	.byte	0x04, 0x12
        /*012e*/ 	.short	(.L_62 - .L_61)
	.align		4
.L_61:
        /*0130*/ 	.word	index@(_ZN7cutlass13device_kernelIN5flash11enable_sm90INS1_16FlashAttnFwdSm90INS1_25CollectiveMainloopFwdSm90ILi2EN4cute5tupleIJNS5_1CILi1EEES8_S8_EEENS6_IJNS7_ILi128EEESA_NS7_ILi256EEEEEELi256ENS_12float_e4m3_tEfNS_4arch4Sm90ELb1ELb0ELb0ELb1ELb0ELb0ELb0ELb1ELb1ELb0ELb0ELb0EEENS1_21CollectiveEpilogueFwdINS6_IJSA_SB_SA_EEES9_NS_10bfloat16_tESF_Li256ELb1ELb0ELb0ELb1EEENS1_36VarlenDynamicPersistentTileSchedulerILi128ELi128ELi256ELi128ELb0ELb0ELb1ELb1ELb1ELb1EEEEEEEEEvNT_6ParamsE)
        /*0134*/ 	.word	0x00000000


	//----- nvinfo : EIATTR_MIN_STACK_SIZE
	.align		4
.L_62:
        /*0138*/ 	.byte	0x04, 0x12
        /*013a*/ 	.short	(.L_64 - .L_63)
	.align		4
.L_63:
        /*013c*/ 	.word	index@(_ZN7cutlass13device_kernelIN5flash11enable_sm90INS1_16FlashAttnFwdSm90INS1_25CollectiveMainloopFwdSm90ILi2EN4cute5tupleIJNS5_1CILi1EEES8_S8_EEENS6_IJNS7_ILi128EEESA_NS7_ILi256EEEEEELi256ENS_12float_e4m3_tEfNS_4arch4Sm90ELb1ELb0ELb0ELb1ELb0ELb1ELb0ELb1ELb1ELb0ELb0ELb0EEENS1_21CollectiveEpilogueFwdINS6_IJSA_SB_SA_EEES9_NS_10bfloat16_tESF_Li256ELb1ELb0ELb0ELb1EEENS1_36VarlenDynamicPersistentTileSchedulerILi128ELi128ELi256ELi128ELb0ELb0ELb1ELb1ELb1ELb1EEEEEEEEEvNT_6ParamsE)
        /*0140*/ 	.word	0x00000000
.L_64:


//--------------------- .nv.compat                --------------------------
	.section	.nv.compat,"",@"SHT_CUDA_COMPAT_INFO"
	.align	4
        /*0000*/ 	.byte	0x02, 0x09, 0x01, 0x00, 0x02, 0x02, 0x01, 0x00, 0x02, 0x05, 0x05, 0x00, 0x03, 0x07, 0x01, 0x01
        /*0010*/ 	.byte	0x02, 0x03, 0x00, 0x00, 0x02, 0x06, 0x01, 0x00, 0x04, 0x0b, 0x08, 0x00, 0x09, 0x00, 0x00, 0x00
        /*0020*/ 	.byte	0x00, 0x00, 0x00, 0x00


//--------------------- .nv.info._ZN7cutlass13device_kernelIN5flash11enable_sm90INS1_16FlashAttnFwdSm90INS1_25CollectiveMainloopFwdSm90ILi2EN4cute5tupleIJNS5_1CILi1EEES8_S8_EEENS6_IJNS7_ILi128EEESA_NS7_ILi256EEEEEELi256ENS_12float_e4m3_tEfNS_4arch4Sm90ELb0ELb0ELb0ELb0ELb0ELb0ELb0ELb1ELb1ELb0ELb0ELb0EEENS1_21CollectiveEpilogueFwdINS6_IJSA_SB_SA_EEES9_NS_10bfloat16_tESF_Li256ELb0ELb0ELb0ELb1EEENS1_29StaticPersistentTileSchedulerILb0EEEEEEEEEvNT_6ParamsE --------------------------
	.section	.nv.info._ZN7cutlass13device_kernelIN5flash11enable_sm90INS1_16FlashAttnFwdSm90INS1_25CollectiveMainloopFwdSm90ILi2EN4cute5tupleIJNS5_1CILi1EEES8_S8_EEENS6_IJNS7_ILi128EEESA_NS7_ILi256EEEEEELi256ENS_12float_e4m3_tEfNS_4arch4Sm90ELb0ELb0ELb0ELb0ELb0ELb0ELb0ELb1ELb1ELb0ELb0ELb0EEENS1_21CollectiveEpilogueFwdINS6_IJSA_SB_SA_EEES9_NS_10bfloat16_tESF_Li256ELb0ELb0ELb0ELb1EEENS1_29StaticPersistentTileSchedulerILb0EEEEEEEEEvNT_6ParamsE,"",@"SHT_CUDA_INFO"
	.sectionflags	@""
	.align	4


	//----- nvinfo : EIATTR_CUDA_API_VERSION
	.align		4
        /*0000*/ 	.byte	0x04, 0x37
        /*0002*/ 	.short	(.L_66 - .L_65)
.L_65:
        /*0004*/ 	.word	0x00000082


	//----- nvinfo : EIATTR_KPARAM_INFO
	.align		4
.L_66:
        /*0008*/ 	.byte	0x04, 0x17
        /*000a*/ 	.short	(.L_68 - .L_67)
.L_67:
        /*000c*/ 	.word	0x00000000
        /*0010*/ 	.short	0x0000
        /*0012*/ 	.short	0x0000
        /*0014*/ 	.byte	0x00, 0xf0, 0x01, 0x2e


	//----- nvinfo : EIATTR_SPARSE_MMA_MASK
	.align		4
.L_68:
        /*0018*/ 	.byte	0x03, 0x50
        /*001a*/ 	.short	0x0000


	//----- nvinfo : EIATTR_MAXREG_COUNT
	.align		4
        /*001c*/ 	.byte	0x03, 0x1b
        /*001e*/ 	.short	0x00a8


	//----- nvinfo : EIATTR_MERCURY_ISA_VERSION
	.align		4
        /*0020*/ 	.byte	0x03, 0x5f
        /*0022*/ 	.short	0x0101


	//----- nvinfo : EIATTR_VRC_CTA_INIT_COUNT
	.align		4
        /*0024*/ 	.byte	0x02, 0x4a
	.zero		1
	.zero		1


	//----- nvinfo : EIATTR_EXIT_INSTR_OFFSETS
	.align		4
        /*0028*/ 	.byte	0x04, 0x1c
        /*002a*/ 	.short	(.L_70 - .L_69)


	//   ....[0]....
.L_69:
        /*002c*/ 	.word	0x00000010


	//----- nvinfo : EIATTR_MAX_THREADS
	.align		4
.L_70:
        /*0030*/ 	.byte	0x04, 0x05
        /*0032*/ 	.short	(.L_72 - .L_71)
.L_71:
        /*0034*/ 	.word	0x00000180
        /*0038*/ 	.word	0x00000001
        /*003c*/ 	.word	0x00000001


	//----- nvinfo : EIATTR_CBANK_PARAM_SIZE
	.align		4
.L_72:
        /*0040*/ 	.byte	0x03, 0x19
        /*0042*/ 	.short	0x0b80


	//----- nvinfo : EIATTR_PARAM_CBANK
	.align		4
        /*0044*/ 	.byte	0x04, 0x0a
        /*0046*/ 	.short	(.L_74 - .L_73)
	.align		4
.L_73:
        /*0048*/ 	.word	index@(.nv.constant0._ZN7cutlass13device_kernelIN5flash11enable_sm90INS1_16FlashAttnFwdSm90INS1_25CollectiveMainloopFwdSm90ILi2EN4cute5tupleIJNS5_1CILi1EEES8_S8_EEENS6_IJNS7_ILi128EEESA_NS7_ILi256EEEEEELi256ENS_12float_e4m3_tEfNS_4arch4Sm90ELb0ELb0ELb0ELb0ELb0ELb0ELb0ELb1ELb1ELb0ELb0ELb0EEENS1_21CollectiveEpilogueFwdINS6_IJSA_SB_SA_EEES9_NS_10bfloat16_tESF_Li256ELb0ELb0ELb0ELb1EEENS1_29StaticPersistentTileSchedulerILb0EEEEEEEEEvNT_6ParamsE)
        /*004c*/ 	.short	0x0380
        /*004e*/ 	.short	0x0b80


	//----- nvinfo : EIATTR_SW_WAR
	.align		4
.L_74:
        /*0050*/ 	.byte	0x04, 0x36
        /*0052*/ 	.short	(.L_76 - .L_75)
.L_75:
        /*0054*/ 	.word	0x00000008
.L_76:


//--------------------- .nv.info._ZN7cutlass13device_kernelIN5flash11enable_sm90INS1_16FlashAttnFwdSm90INS1_25CollectiveMainloopFwdSm90ILi2EN4cute5tupleIJNS5_1CILi1EEES8_S8_EEENS6_IJNS7_ILi128EEESA_NS7_ILi256EEEEEELi256ENS_12float_e4m3_tEfNS_4arch4Sm90ELb0ELb0ELb0ELb1ELb0ELb0ELb0ELb1ELb1ELb0ELb0ELb0EEENS1_21CollectiveEpilogueFwdINS6_IJSA_SB_SA_EEES9_NS_10bfloat16_tESF_Li256ELb1ELb0ELb0ELb1EEENS1_36VarlenDynamicPersistentTileSchedulerILi128ELi128ELi256ELi128ELb0ELb0ELb1ELb0ELb1ELb1EEEEEEEEEvNT_6ParamsE --------------------------
	.section	.nv.info._ZN7cutlass13device_kernelIN5flash11enable_sm90INS1_16FlashAttnFwdSm90INS1_25CollectiveMainloopFwdSm90ILi2EN4cute5tupleIJNS5_1CILi1EEES8_S8_EEENS6_IJNS7_ILi128EEESA_NS7_ILi256EEEEEELi256ENS_12float_e4m3_tEfNS_4arch4Sm90ELb0ELb0ELb0ELb1ELb0ELb0ELb0ELb1ELb1ELb0ELb0ELb0EEENS1_21CollectiveEpilogueFwdINS6_IJSA_SB_SA_EEES9_NS_10bfloat16_tESF_Li256ELb1ELb0ELb0ELb1EEENS1_36VarlenDynamicPersistentTileSchedulerILi128ELi128ELi256ELi128ELb0ELb0ELb1ELb0ELb1ELb1EEEEEEEEEvNT_6ParamsE,"",@"SHT_CUDA_INFO"
	.sectionflags	@""
	.align	4


	//----- nvinfo : EIATTR_CUDA_API_VERSION
	.align		4
        /*0000*/ 	.byte	0x04, 0x37
        /*0002*/ 	.short	(.L_78 - .L_77)
.L_77:
        /*0004*/ 	.word	0x00000082


	//----- nvinfo : EIATTR_KPARAM_INFO
	.align		4
.L_78:
        /*0008*/ 	.byte	0x04, 0x17
        /*000a*/ 	.short	(.L_80 - .L_79)
.L_79:
        /*000c*/ 	.word	0x00000000
        /*0010*/ 	.short	0x0000
        /*0012*/ 	.short	0x0000
        /*0014*/ 	.byte	0x00, 0xf0, 0x01, 0x28


	//----- nvinfo : EIATTR_SPARSE_MMA_MASK
	.align		4
.L_80:
        /*0018*/ 	.byte	0x03, 0x50
        /*001a*/ 	.short	0x0000


	//----- nvinfo : EIATTR_MAXREG_COUNT
	.align		4
        /*001c*/ 	.byte	0x03, 0x1b
        /*001e*/ 	.short	0x00a8


	//----- nvinfo : EIATTR_MERCURY_ISA_VERSION
	.align		4
        /*0020*/ 	.byte	0x03, 0x5f
        /*0022*/ 	.short	0x0101


	//----- nvinfo : EIATTR_VRC_CTA_INIT_COUNT
	.align		4
        /*0024*/ 	.byte	0x02, 0x4a
	.zero		1
	.zero		1


	//----- nvinfo : EIATTR_EXIT_INSTR_OFFSETS
	.align		4
        /*0028*/ 	.byte	0x04, 0x1c
        /*002a*/ 	.short	(.L_82 - .L_81)


	//   ....[0]....
.L_81:
        /*002c*/ 	.word	0x00000010


	//----- nvinfo : EIATTR_MAX_THREADS
	.align		4
.L_82:
        /*0030*/ 	.byte	0x04, 0x05
        /*0032*/ 	.short	(.L_84 - .L_83)
.L_83:
        /*0034*/ 	.word	0x00000180
        /*0038*/ 	.word	0x00000001
        /*003c*/ 	.word	0x00000001


	//----- nvinfo : EIATTR_CBANK_PARAM_SIZE
	.align		4
.L_84:
        /*0040*/ 	.byte	0x03, 0x19
        /*0042*/ 	.short	0x0a00


	//----- nvinfo : EIATTR_PARAM_CBANK
	.align		4
        /*0044*/ 	.byte	0x04, 0x0a
        /*0046*/ 	.short	(.L_86 - .L_85)
	.align		4
.L_85:
        /*0048*/ 	.word	index@(.nv.constant0._ZN7cutlass13device_kernelIN5flash11enable_sm90INS1_16FlashAttnFwdSm90INS1_25CollectiveMainloopFwdSm90ILi2EN4cute5tupleIJNS5_1CILi1EEES8_S8_EEENS6_IJNS7_ILi128EEESA_NS7_ILi256EEEEEELi256ENS_12float_e4m3_tEfNS_4arch4Sm90ELb0ELb0ELb0ELb1ELb0ELb0ELb0ELb1ELb1ELb0ELb0ELb0EEENS1_21CollectiveEpilogueFwdINS6_IJSA_SB_SA_EEES9_NS_10bfloat16_tESF_Li256ELb1ELb0ELb0ELb1EEENS1_36VarlenDynamicPersistentTileSchedulerILi128ELi128ELi256ELi128ELb0ELb0ELb1ELb0ELb1ELb1EEEEEEEEEvNT_6ParamsE)
        /*004c*/ 	.short	0x0380
        /*004e*/ 	.short	0x0a00


	//----- nvinfo : EIATTR_SW_WAR
	.align		4
.L_86:
        /*0050*/ 	.byte	0x04, 0x36
        /*0052*/ 	.short	(.L_88 - .L_87)
.L_87:
        /*0054*/ 	.word	0x00000008
.L_88:


//--------------------- .nv.info._ZN7cutlass13device_kernelIN5flash11enable_sm90INS1_16FlashAttnFwdSm90INS1_25CollectiveMainloopFwdSm90ILi2EN4cute5tupleIJNS5_1CILi1EEES8_S8_EEENS6_IJNS7_ILi128EEESA_NS7_ILi256EEEEEELi256ENS_12float_e4m3_tEfNS_4arch4Sm90ELb0ELb0ELb0ELb1ELb0ELb1ELb0ELb1ELb1ELb0ELb0ELb0EEENS1_21CollectiveEpilogueFwdINS6_IJSA_SB_SA_EEES9_NS_10bfloat16_tESF_Li256ELb1ELb0ELb0ELb1EEENS1_36VarlenDynamicPersistentTileSchedulerILi128ELi128ELi256ELi128ELb0ELb0ELb1ELb0ELb1ELb1EEEEEEEEEvNT_6ParamsE --------------------------
	.section	.nv.info._ZN7cutlass13device_kernelIN5flash11enable_sm90INS1_16FlashAttnFwdSm90INS1_25CollectiveMainloopFwdSm90ILi2EN4cute5tupleIJNS5_1CILi1EEES8_S8_EEENS6_IJNS7_ILi128EEESA_NS7_ILi256EEEEEELi256ENS_12float_e4m3_tEfNS_4arch4Sm90ELb0ELb0ELb0ELb1ELb0ELb1ELb0ELb1ELb1ELb0ELb0ELb0EEENS1_21CollectiveEpilogueFwdINS6_IJSA_SB_SA_EEES9_NS_10bfloat16_tESF_Li256ELb1ELb0ELb0ELb1EEENS1_36VarlenDynamicPersistentTileSchedulerILi128ELi128ELi256ELi128ELb0ELb0ELb1ELb0ELb1ELb1EEEEEEEEEvNT_6ParamsE,"",@"SHT_CUDA_INFO"
	.sectionflags	@""
	.align	4


	//----- nvinfo : EIATTR_CUDA_API_VERSION
	.align		4
        /*0000*/ 	.byte	0x04, 0x37
        /*0002*/ 	.short	(.L_90 - .L_89)
.L_89:
        /*0004*/ 	.word	0x00000082


	//----- nvinfo : EIATTR_KPARAM_INFO
	.align		4
.L_90:
        /*0008*/ 	.byte	0x04, 0x17
        /*000a*/ 	.short	(.L_92 - .L_91)
.L_91:
        /*000c*/ 	.word	0x00000000
        /*0010*/ 	.short	0x0000
        /*0012*/ 	.short	0x0000
        /*0014*/ 	.byte	0x00, 0xf0, 0x01, 0x28


	//----- nvinfo : EIATTR_SPARSE_MMA_MASK
	.align		4
.L_92:
        /*0018*/ 	.byte	0x03, 0x50
        /*001a*/ 	.short	0x0000


	//----- nvinfo : EIATTR_MAXREG_COUNT
	.align		4
        /*001c*/ 	.byte	0x03, 0x1b
        /*001e*/ 	.short	0x00a8


	//----- nvinfo : EIATTR_MERCURY_ISA_VERSION
	.align		4
        /*0020*/ 	.byte	0x03, 0x5f
        /*0022*/ 	.short	0x0101


	//----- nvinfo : EIATTR_VRC_CTA_INIT_COUNT
	.align		4
        /*0024*/ 	.byte	0x02, 0x4a
	.zero		1
	.zero		1


	//----- nvinfo : EIATTR_EXIT_INSTR_OFFSETS
	.align		4
        /*0028*/ 	.byte	0x04, 0x1c
        /*002a*/ 	.short	(.L_94 - .L_93)


	//   ....[0]....
.L_93:
        /*002c*/ 	.word	0x00000010


	//----- nvinfo : EIATTR_MAX_THREADS
	.align		4
.L_94:
        /*0030*/ 	.byte	0x04, 0x05
        /*0032*/ 	.short	(.L_96 - .L_95)
.L_95:
        /*0034*/ 	.word	0x00000180
        /*0038*/ 	.word	0x00000001
        /*003c*/ 	.word	0x00000001


	//----- nvinfo : EIATTR_CBANK_PARAM_SIZE
	.align		4
.L_96:
        /*0040*/ 	.byte	0x03, 0x19
        /*0042*/ 	.short	0x0a00


	//----- nvinfo : EIATTR_PARAM_CBANK
	.align		4
        /*0044*/ 	.byte	0x04, 0x0a
        /*0046*/ 	.short	(.L_98 - .L_97)
	.align		4
.L_97:
        /*0048*/ 	.word	index@(.nv.constant0._ZN7cutlass13device_kernelIN5flash11enable_sm90INS1_16FlashAttnFwdSm90INS1_25CollectiveMainloopFwdSm90ILi2EN4cute5tupleIJNS5_1CILi1EEES8_S8_EEENS6_IJNS7_ILi128EEESA_NS7_ILi256EEEEEELi256ENS_12float_e4m3_tEfNS_4arch4Sm90ELb0ELb0ELb0ELb1ELb0ELb1ELb0ELb1ELb1ELb0ELb0ELb0EEENS1_21CollectiveEpilogueFwdINS6_IJSA_SB_SA_EEES9_NS_10bfloat16_tESF_Li256ELb1ELb0ELb0ELb1EEENS1_36VarlenDynamicPersistentTileSchedulerILi128ELi128ELi256ELi128ELb0ELb0ELb1ELb0ELb1ELb1EEEEEEEEEvNT_6ParamsE)
        /*004c*/ 	.short	0x0380
        /*004e*/ 	.short	0x0a00


	//----- nvinfo : EIATTR_SW_WAR
	.align		4
.L_98:
        /*0050*/ 	.byte	0x04, 0x36
        /*0052*/ 	.short	(.L_100 - .L_99)
.L_99:
        /*0054*/ 	.word	0x00000008
.L_100:


//--------------------- .nv.info._ZN7cutlass13device_kernelIN5flash11enable_sm90INS1_16FlashAttnFwdSm90INS1_25CollectiveMainloopFwdSm90ILi2EN4cute5tupleIJNS5_1CILi1EEES8_S8_EEENS6_IJNS7_ILi128EEENS7_ILi64EEENS7_ILi256EEEEEELi256ENS_12float_e4m3_tEfNS_4arch4Sm90ELb0ELb1ELb0ELb0ELb0ELb0ELb0ELb1ELb1ELb0ELb0ELb0EEENS1_21CollectiveEpilogueFwdINS6_IJSA_SC_SB_EEES9_NS_10bfloat16_tESG_Li256ELb0ELb0ELb0ELb1EEENS1_30DynamicPersistentTileSchedulerILi256ELi128ELb0ELb0ELb1EEEEEEEEEvNT_6ParamsE --------------------------
	.section	.nv.info._ZN7cutlass13device_kernelIN5flash11enable_sm90INS1_16FlashAttnFwdSm90INS1_25CollectiveMainloopFwdSm90ILi2EN4cute5tupleIJNS5_1CILi1EEES8_S8_EEENS6_IJNS7_ILi128EEENS7_ILi64EEENS7_ILi256EEEEEELi256ENS_12float_e4m3_tEfNS_4arch4Sm90ELb0ELb1ELb0ELb0ELb0ELb0ELb0ELb1ELb1ELb0ELb0ELb0EEENS1_21CollectiveEpilogueFwdINS6_IJSA_SC_SB_EEES9_NS_10bfloat16_tESG_Li256ELb0ELb0ELb0ELb1EEENS1_30DynamicPersistentTileSchedulerILi256ELi128ELb0ELb0ELb1EEEEEEEEEvNT_6ParamsE,"",@"SHT_CUDA_INFO"
	.sectionflags	@""
	.align	4


	//----- nvinfo : EIATTR_CUDA_API_VERSION
	.align		4
        /*0000*/ 	.byte	0x04, 0x37
        /*0002*/ 	.short	(.L_102 - .L_101)
.L_101:
        /*0004*/ 	.word	0x00000082


	//----- nvinfo : EIATTR_KPARAM_INFO
	.align		4
.L_102:
        /*0008*/ 	.byte	0x04, 0x17
        /*000a*/ 	.short	(.L_104 - .L_103)
.L_103:
        /*000c*/ 	.word	0x00000000
        /*0010*/ 	.short	0x0000
        /*0012*/ 	.short	0x0000
        /*0014*/ 	.byte	0x00, 0xf0, 0x01, 0x2e


	//----- nvinfo : EIATTR_SPARSE_MMA_MASK
	.align		4
.L_104:
        /*0018*/ 	.byte	0x03, 0x50
        /*001a*/ 	.short	0x0000


	//----- nvinfo : EIATTR_MAXREG_COUNT
	.align		4
        /*001c*/ 	.byte	0x03, 0x1b
        /*001e*/ 	.short	0x00a8


	//----- nvinfo : EIATTR_MERCURY_ISA_VERSION
	.align		4
        /*0020*/ 	.byte	0x03, 0x5f
        /*0022*/ 	.short	0x0101


	//----- nvinfo : EIATTR_VRC_CTA_INIT_COUNT
	.align		4
        /*0024*/ 	.byte	0x02, 0x4a
	.zero		1
	.zero		1


	//----- nvinfo : EIATTR_EXIT_INSTR_OFFSETS
	.align		4
        /*0028*/ 	.byte	0x04, 0x1c
        /*002a*/ 	.short	(.L_106 - .L_105)


	//   ....[0]....
.L_105:
        /*002c*/ 	.word	0x00000010


	//----- nvinfo : EIATTR_MAX_THREADS
	.align		4
.L_106:
        /*0030*/ 	.byte	0x04, 0x05
        /*0032*/ 	.short	(.L_108 - .L_107)
.L_107:
        /*0034*/ 	.word	0x00000180
        /*0038*/ 	.word	0x00000001
        /*003c*/ 	.word	0x00000001


	//----- nvinfo : EIATTR_CBANK_PARAM_SIZE
	.align		4
.L_108:
        /*0040*/ 	.byte	0x03, 0x19
        /*0042*/ 	.short	0x0b80


	//----- nvinfo : EIATTR_PARAM_CBANK
	.align		4
        /*0044*/ 	.byte	0x04, 0x0a
        /*0046*/ 	.short	(.L_110 - .L_109)
	.align		4
.L_109:
        /*0048*/ 	.word	index@(.nv.constant0._ZN7cutlass13device_kernelIN5flash11enable_sm90INS1_16FlashAttnFwdSm90INS1_25CollectiveMainloopFwdSm90ILi2EN4cute5tupleIJNS5_1CILi1EEES8_S8_EEENS6_IJNS7_ILi128EEENS7_ILi64EEENS7_ILi256EEEEEELi256ENS_12float_e4m3_tEfNS_4arch4Sm90ELb0ELb1ELb0ELb0ELb0ELb0ELb0ELb1ELb1ELb0ELb0ELb0EEENS1_21CollectiveEpilogueFwdINS6_IJSA_SC_SB_EEES9_NS_10bfloat16_tESG_Li256ELb0ELb0ELb0ELb1EEENS1_30DynamicPersistentTileSchedulerILi256ELi128ELb0ELb0ELb1EEEEEEEEEvNT_6ParamsE)
        /*004c*/ 	.short	0x0380
        /*004e*/ 	.short	0x0b80


	//----- nvinfo : EIATTR_SW_WAR
	.align		4
.L_110:
        /*0050*/ 	.byte	0x04, 0x36
        /*0052*/ 	.short	(.L_112 - .L_111)
.L_111:
        /*0054*/ 	.word	0x00000008
.L_112:


//--------------------- .nv.info._ZN7cutlass13device_kernelIN5flash11enable_sm90INS1_16FlashAttnFwdSm90INS1_25CollectiveMainloopFwdSm90ILi2EN4cute5tupleIJNS5_1CILi1EEES8_S8_EEENS6_IJNS7_ILi128EEENS7_ILi64EEENS7_ILi256EEEEEELi256ENS_12float_e4m3_tEfNS_4arch4Sm90ELb0ELb1ELb0ELb1ELb0ELb0ELb0ELb1ELb1ELb0ELb0ELb0EEENS1_21CollectiveEpilogueFwdINS6_IJSA_SC_SB_EEES9_NS_10bfloat16_tESG_Li256ELb1ELb0ELb0ELb1EEENS1_36VarlenDynamicPersistentTileSchedulerILi128ELi64ELi256ELi128ELb0ELb0ELb1ELb1ELb0ELb1EEEEEEEEEvNT_6ParamsE --------------------------
	.section	.nv.info._ZN7cutlass13device_kernelIN5flash11enable_sm90INS1_16FlashAttnFwdSm90INS1_25CollectiveMainloopFwdSm90ILi2EN4cute5tupleIJNS5_1CILi1EEES8_S8_EEENS6_IJNS7_ILi128EEENS7_ILi64EEENS7_ILi256EEEEEELi256ENS_12float_e4m3_tEfNS_4arch4Sm90ELb0ELb1ELb0ELb1ELb0ELb0ELb0ELb1ELb1ELb0ELb0ELb0EEENS1_21CollectiveEpilogueFwdINS6_IJSA_SC_SB_EEES9_NS_10bfloat16_tESG_Li256ELb1ELb0ELb0ELb1EEENS1_36VarlenDynamicPersistentTileSchedulerILi128ELi64ELi256ELi128ELb0ELb0ELb1ELb1ELb0ELb1EEEEEEEEEvNT_6ParamsE,"",@"SHT_CUDA_INFO"
	.sectionflags	@""
	.align	4


	//----- nvinfo : EIATTR_CUDA_API_VERSION
	.align		4
        /*0000*/ 	.byte	0x04, 0x37
        /*0002*/ 	.short	(.L_114 - .L_113)
.L_113:
        /*0004*/ 	.word	0x00000082


	//----- nvinfo : EIATTR_KPARAM_INFO
	.align		4
.L_114:
        /*0008*/ 	.byte	0x04, 0x17
        /*000a*/ 	.short	(.L_116 - .L_115)
.L_115:
        /*000c*/ 	.word	0x00000000
        /*0010*/ 	.short	0x0000
        /*0012*/ 	.short	0x0000
        /*0014*/ 	.byte	0x00, 0xf0, 0x01, 0x28


	//----- nvinfo : EIATTR_SPARSE_MMA_MASK
	.align		4
.L_116:
        /*0018*/ 	.byte	0x03, 0x50
        /*001a*/ 	.short	0x0000


	//----- nvinfo : EIATTR_MAXREG_COUNT
	.align		4
        /*001c*/ 	.byte	0x03, 0x1b
        /*001e*/ 	.short	0x00a8


	//----- nvinfo : EIATTR_MERCURY_ISA_VERSION
	.align		4
        /*0020*/ 	.byte	0x03, 0x5f
        /*0022*/ 	.short	0x0101


	//----- nvinfo : EIATTR_VRC_CTA_INIT_COUNT
	.align		4
        /*0024*/ 	.byte	0x02, 0x4a
	.zero		1
	.zero		1


	//----- nvinfo : EIATTR_EXIT_INSTR_OFFSETS
	.align		4
        /*0028*/ 	.byte	0x04, 0x1c
        /*002a*/ 	.short	(.L_118 - .L_117)


	//   ....[0]....
.L_117:
        /*002c*/ 	.word	0x00000010


	//----- nvinfo : EIATTR_MAX_THREADS
	.align		4
.L_118:
        /*0030*/ 	.byte	0x04, 0x05
        /*0032*/ 	.short	(.L_120 - .L_119)
.L_119:
        /*0034*/ 	.word	0x00000180
        /*0038*/ 	.word	0x00000001
        /*003c*/ 	.word	0x00000001


	//----- nvinfo : EIATTR_CBANK_PARAM_SIZE
	.align		4
.L_120:
        /*0040*/ 	.byte	0x03, 0x19
        /*0042*/ 	.short	0x0a00


	//----- nvinfo : EIATTR_PARAM_CBANK
	.align		4
        /*0044*/ 	.byte	0x04, 0x0a
        /*0046*/ 	.short	(.L_122 - .L_121)
	.align		4
.L_121:
        /*0048*/ 	.word	index@(.nv.constant0._ZN7cutlass13device_kernelIN5flash11enable_sm90INS1_16FlashAttnFwdSm90INS1_25CollectiveMainloopFwdSm90ILi2EN4cute5tupleIJNS5_1CILi1EEES8_S8_EEENS6_IJNS7_ILi128EEENS7_ILi64EEENS7_ILi256EEEEEELi256ENS_12float_e4m3_tEfNS_4arch4Sm90ELb0ELb1ELb0ELb1ELb0ELb0ELb0ELb1ELb1ELb0ELb0ELb0EEENS1_21CollectiveEpilogueFwdINS6_IJSA_SC_SB_EEES9_NS_10bfloat16_tESG_Li256ELb1ELb0ELb0ELb1EEENS1_36VarlenDynamicPersistentTileSchedulerILi128ELi64ELi256ELi128ELb0ELb0ELb1ELb1ELb0ELb1EEEEEEEEEvNT_6ParamsE)
        /*004c*/ 	.short	0x0380
        /*004e*/ 	.short	0x0a00


	//----- nvinfo : EIATTR_SW_WAR
	.align		4
.L_122:
        /*0050*/ 	.byte	0x04, 0x36
        /*0052*/ 	.short	(.L_124 - .L_123)
.L_123:
        /*0054*/ 	.word	0x00000008
.L_124:


//--------------------- .nv.info._ZN7cutlass13device_kernelIN5flash11enable_sm90INS1_16FlashAttnFwdSm90INS1_25CollectiveMainloopFwdSm90ILi2EN4cute5tupleIJNS5_1CILi1EEES8_S8_EEENS6_IJNS7_ILi128EEENS7_ILi64EEENS7_ILi256EEEEEELi256ENS_12float_e4m3_tEfNS_4arch4Sm90ELb0ELb1ELb0ELb1ELb0ELb1ELb0ELb1ELb1ELb0ELb0ELb0EEENS1_21CollectiveEpilogueFwdINS6_IJSA_SC_SB_EEES9_NS_10bfloat16_tESG_Li256ELb1ELb0ELb0ELb1EEENS1_36VarlenDynamicPersistentTileSchedulerILi128ELi64ELi256ELi128ELb0ELb0ELb1ELb1ELb0ELb1EEEEEEEEEvNT_6ParamsE --------------------------
	.section	.nv.info._ZN7cutlass13device_kernelIN5flash11enable_sm90INS1_16FlashAttnFwdSm90INS1_25CollectiveMainloopFwdSm90ILi2EN4cute5tupleIJNS5_1CILi1EEES8_S8_EEENS6_IJNS7_ILi128EEENS7_ILi64EEENS7_ILi256EEEEEELi256ENS_12float_e4m3_tEfNS_4arch4Sm90ELb0ELb1ELb0ELb1ELb0ELb1ELb0ELb1ELb1ELb0ELb0ELb0EEENS1_21CollectiveEpilogueFwdINS6_IJSA_SC_SB_EEES9_NS_10bfloat16_tESG_Li256ELb1ELb0ELb0ELb1EEENS1_36VarlenDynamicPersistentTileSchedulerILi128ELi64ELi256ELi128ELb0ELb0ELb1ELb1ELb0ELb1EEEEEEEEEvNT_6ParamsE,"",@"SHT_CUDA_INFO"
	.sectionflags	@""
	.align	4


	//----- nvinfo : EIATTR_CUDA_API_VERSION
	.align		4
        /*0000*/ 	.byte	0x04, 0x37
        /*0002*/ 	.short	(.L_126 - .L_125)
.L_125:
        /*0004*/ 	.word	0x00000082


	//----- nvinfo : EIATTR_KPARAM_INFO
	.align		4
.L_126:
        /*0008*/ 	.byte	0x04, 0x17
        /*000a*/ 	.short	(.L_128 - .L_127)
.L_127:
        /*000c*/ 	.word	0x00000000
        /*0010*/ 	.short	0x0000
        /*0012*/ 	.short	0x0000
        /*0014*/ 	.byte	0x00, 0xf0, 0x01, 0x28


	//----- nvinfo : EIATTR_SPARSE_MMA_MASK
	.align		4
.L_128:
        /*0018*/ 	.byte	0x03, 0x50
        /*001a*/ 	.short	0x0000


	//----- nvinfo : EIATTR_MAXREG_COUNT
	.align		4
        /*001c*/ 	.byte	0x03, 0x1b
        /*001e*/ 	.short	0x00a8


	//----- nvinfo : EIATTR_MERCURY_ISA_VERSION
	.align		4
        /*0020*/ 	.byte	0x03, 0x5f
        /*0022*/ 	.short	0x0101


	//----- nvinfo : EIATTR_VRC_CTA_INIT_COUNT
	.align		4
        /*0024*/ 	.byte	0x02, 0x4a
	.zero		1
	.zero		1


	//----- nvinfo : EIATTR_EXIT_INSTR_OFFSETS
	.align		4
        /*0028*/ 	.byte	0x04, 0x1c
        /*002a*/ 	.short	(.L_130 - .L_129)


	//   ....[0]....
.L_129:
        /*002c*/ 	.word	0x00000010


	//----- nvinfo : EIATTR_MAX_THREADS
	.align		4
.L_130:
        /*0030*/ 	.byte	0x04, 0x05
        /*0032*/ 	.short	(.L_132 - .L_131)
.L_131:
        /*0034*/ 	.word	0x00000180
        /*0038*/ 	.word	0x00000001
        /*003c*/ 	.word	0x00000001


	//----- nvinfo : EIATTR_CBANK_PARAM_SIZE
	.align		4
.L_132:
        /*0040*/ 	.byte	0x03, 0x19
        /*0042*/ 	.short	0x0a00


	//----- nvinfo : EIATTR_PARAM_CBANK
	.align		4
        /*0044*/ 	.byte	0x04, 0x0a
        /*0046*/ 	.short	(.L_134 - .L_133)
	.align		4
.L_133:
        /*0048*/ 	.word	index@(.nv.constant0._ZN7cutlass13device_kernelIN5flash11enable_sm90INS1_16FlashAttnFwdSm90INS1_25CollectiveMainloopFwdSm90ILi2EN4cute5tupleIJNS5_1CILi1EEES8_S8_EEENS6_IJNS7_ILi128EEENS7_ILi64EEENS7_ILi256EEEEEELi256ENS_12float_e4m3_tEfNS_4arch4Sm90ELb0ELb1ELb0ELb1ELb0ELb1ELb0ELb1ELb1ELb0ELb0ELb0EEENS1_21CollectiveEpilogueFwdINS6_IJSA_SC_SB_EEES9_NS_10bfloat16_tESG_Li256ELb1ELb0ELb0ELb1EEENS1_36VarlenDynamicPersistentTileSchedulerILi128ELi64ELi256ELi128ELb0ELb0ELb1ELb1ELb0ELb1EEEEEEEEEvNT_6ParamsE)
        /*004c*/ 	.short	0x0380
        /*004e*/ 	.short	0x0a00


	//----- nvinfo : EIATTR_SW_WAR
	.align		4
.L_134:
        /*0050*/ 	.byte	0x04, 0x36
        /*0052*/ 	.short	(.L_136 - .L_135)
.L_135:
        /*0054*/ 	.word	0x00000008
.L_136:


//--------------------- .nv.info._ZN7cutlass13device_kernelIN5flash11enable_sm90INS1_16FlashAttnFwdSm90INS1_25CollectiveMainloopFwdSm90ILi2EN4cute5tupleIJNS5_1CILi1EEES8_S8_EEENS6_IJNS7_ILi128EEESA_NS7_ILi256EEEEEELi256ENS_12float_e4m3_tEfNS_4arch4Sm90ELb1ELb0ELb0ELb0ELb0ELb0ELb0ELb1ELb1ELb0ELb0ELb0EEENS1_21CollectiveEpilogueFwdINS6_IJSA_SB_SA_EEES9_NS_10bfloat16_tESF_Li256ELb0ELb0ELb0ELb1EEENS1_30DynamicPersistentTileSchedulerILi256ELi128ELb0ELb0ELb1EEEEEEEEEvNT_6ParamsE --------------------------
	.section	.nv.info._ZN7cutlass13device_kernelIN5flash11enable_sm90INS1_16FlashAttnFwdSm90INS1_25CollectiveMainloopFwdSm90ILi2EN4cute5tupleIJNS5_1CILi1EEES8_S8_EEENS6_IJNS7_ILi128EEESA_NS7_ILi256EEEEEELi256ENS_12float_e4m3_tEfNS_4arch4Sm90ELb1ELb0ELb0ELb0ELb0ELb0ELb0ELb1ELb1ELb0ELb0ELb0EEENS1_21CollectiveEpilogueFwdINS6_IJSA_SB_SA_EEES9_NS_10bfloat16_tESF_Li256ELb0ELb0ELb0ELb1EEENS1_30DynamicPersistentTileSchedulerILi256ELi128ELb0ELb0ELb1EEEEEEEEEvNT_6ParamsE,"",@"SHT_CUDA_INFO"
	.sectionflags	@""
	.align	4


	//----- nvinfo : EIATTR_CUDA_API_VERSION
	.align		4
        /*0000*/ 	.byte	0x04, 0x37
        /*0002*/ 	.short	(.L_138 - .L_137)
.L_137:
        /*0004*/ 	.word	0x00000082


	//----- nvinfo : EIATTR_KPARAM_INFO
	.align		4
.L_138:
        /*0008*/ 	.byte	0x04, 0x17
        /*000a*/ 	.short	(.L_140 - .L_139)
.L_139:
        /*000c*/ 	.word	0x00000000
        /*0010*/ 	.short	0x0000
        /*0012*/ 	.short	0x0000
        /*0014*/ 	.byte	0x00, 0xf0, 0x01, 0x2e


	//----- nvinfo : EIATTR_SPARSE_MMA_MASK
	.align		4
.L_140:
        /*0018*/ 	.byte	0x03, 0x50
        /*001a*/ 	.short	0x0000


	//----- nvinfo : EIATTR_MAXREG_COUNT
	.align		4
        /*001c*/ 	.byte	0x03, 0x1b
        /*001e*/ 	.short	0x00a8


	//----- nvinfo : EIATTR_MERCURY_ISA_VERSION
	.align		4
        /*0020*/ 	.byte	0x03, 0x5f
        /*0022*/ 	.short	0x0101


	//----- nvinfo : EIATTR_VRC_CTA_INIT_COUNT
	.align		4
        /*0024*/ 	.byte	0x02, 0x4a
	.zero		1
	.zero		1


	//----- nvinfo : EIATTR_EXIT_INSTR_OFFSETS
	.align		4
        /*0028*/ 	.byte	0x04, 0x1c
        /*002a*/ 	.short	(.L_142 - .L_141)


	//   ....[0]....
.L_141:
        /*002c*/ 	.word	0x00000010


	//----- nvinfo : EIATTR_MAX_THREADS
	.align		4
.L_142:
        /*0030*/ 	.byte	0x04, 0x05
        /*0032*/ 	.short	(.L_144 - .L_143)
.L_143:
        /*0034*/ 	.word	0x00000180
        /*0038*/ 	.word	0x00000001
        /*003c*/ 	.word	0x00000001


	//----- nvinfo : EIATTR_CBANK_PARAM_SIZE
	.align		4
.L_144:
        /*0040*/ 	.byte	0x03, 0x19
        /*0042*/ 	.short	0x0b80


	//----- nvinfo : EIATTR_PARAM_CBANK
	.align		4
        /*0044*/ 	.byte	0x04, 0x0a
        /*0046*/ 	.short	(.L_146 - .L_145)
	.align		4
.L_145:
        /*0048*/ 	.word	index@(.nv.constant0._ZN7cutlass13device_kernelIN5flash11enable_sm90INS1_16FlashAttnFwdSm90INS1_25CollectiveMainloopFwdSm90ILi2EN4cute5tupleIJNS5_1CILi1EEES8_S8_EEENS6_IJNS7_ILi128EEESA_NS7_ILi256EEEEEELi256ENS_12float_e4m3_tEfNS_4arch4Sm90ELb1ELb0ELb0ELb0ELb0ELb0ELb0ELb1ELb1ELb0ELb0ELb0EEENS1_21CollectiveEpilogueFwdINS6_IJSA_SB_SA_EEES9_NS_10bfloat16_tESF_Li256ELb0ELb0ELb0ELb1EEENS1_30DynamicPersistentTileSchedulerILi256ELi128ELb0ELb0ELb1EEEEEEEEEvNT_6ParamsE)
        /*004c*/ 	.short	0x0380
        /*004e*/ 	.short	0x0b80


	//----- nvinfo : EIATTR_SW_WAR
	.align		4
.L_146:
        /*0050*/ 	.byte	0x04, 0x36
        /*0052*/ 	.short	(.L_148 - .L_147)
.L_147:
        /*0054*/ 	.word	0x00000008
.L_148:


//--------------------- .nv.info._ZN7cutlass13device_kernelIN5flash11enable_sm90INS1_16FlashAttnFwdSm90INS1_25CollectiveMainloopFwdSm90ILi2EN4cute5tupleIJNS5_1CILi1EEES8_S8_EEENS6_IJNS7_ILi128EEESA_NS7_ILi256EEEEEELi256ENS_12float_e4m3_tEfNS_4arch4Sm90ELb1ELb0ELb0ELb1ELb0ELb0ELb0ELb1ELb1ELb0ELb0ELb0EEENS1_21CollectiveEpilogueFwdINS6_IJSA_SB_SA_EEES9_NS_10bfloat16_tESF_Li256ELb1ELb0ELb0ELb1EEENS1_36VarlenDynamicPersistentTileSchedulerILi128ELi128ELi256ELi128ELb0ELb0ELb1ELb1ELb1ELb1EEEEEEEEEvNT_6ParamsE --------------------------
	.section	.nv.info._ZN7cutlass13device_kernelIN5flash11enable_sm90INS1_16FlashAttnFwdSm90INS1_25CollectiveMainloopFwdSm90ILi2EN4cute5tupleIJNS5_1CILi1EEES8_S8_EEENS6_IJNS7_ILi128EEESA_NS7_ILi256EEEEEELi256ENS_12float_e4m3_tEfNS_4arch4Sm90ELb1ELb0ELb0ELb1ELb0ELb0ELb0ELb1ELb1ELb0ELb0ELb0EEENS1_21CollectiveEpilogueFwdINS6_IJSA_SB_SA_EEES9_NS_10bfloat16_tESF_Li256ELb1ELb0ELb0ELb1EEENS1_36VarlenDynamicPersistentTileSchedulerILi128ELi128ELi256ELi128ELb0ELb0ELb1ELb1ELb1ELb1EEEEEEEEEvNT_6ParamsE,"",@"SHT_CUDA_INFO"
	.sectionflags	@""
	.align	4


	//----- nvinfo : EIATTR_CUDA_API_VERSION
	.align		4
        /*0000*/ 	.byte	0x04, 0x37
        /*0002*/ 	.short	(.L_150 - .L_149)
.L_149:
        /*0004*/ 	.word	0x00000082


	//----- nvinfo : EIATTR_KPARAM_INFO
	.align		4
.L_150:
        /*0008*/ 	.byte	0x04, 0x17
        /*000a*/ 	.short	(.L_152 - .L_151)
.L_151:
        /*000c*/ 	.word	0x00000000
        /*0010*/ 	.short	0x0000
        /*0012*/ 	.short	0x0000
        /*0014*/ 	.byte	0x00, 0xf0, 0x01, 0x28


	//----- nvinfo : EIATTR_SPARSE_MMA_MASK
	.align		4
.L_152:
        /*0018*/ 	.byte	0x03, 0x50
        /*001a*/ 	.short	0x0000


	//----- nvinfo : EIATTR_MAXREG_COUNT
	.align		4
        /*001c*/ 	.byte	0x03, 0x1b
        /*001e*/ 	.short	0x00a8


	//----- nvinfo : EIATTR_MERCURY_ISA_VERSION
	.align		4
        /*0020*/ 	.byte	0x03, 0x5f
        /*0022*/ 	.short	0x0101


	//----- nvinfo : EIATTR_VRC_CTA_INIT_COUNT
	.align		4
        /*0024*/ 	.byte	0x02, 0x4a
	.zero		1
	.zero		1


	//----- nvinfo : EIATTR_EXIT_INSTR_OFFSETS
	.align		4
        /*0028*/ 	.byte	0x04, 0x1c
        /*002a*/ 	.short	(.L_154 - .L_153)


	//   ....[0]....
.L_153:
        /*002c*/ 	.word	0x00000010


	//----- nvinfo : EIATTR_MAX_THREADS
	.align		4
.L_154:
        /*0030*/ 	.byte	0x04, 0x05
        /*0032*/ 	.short	(.L_156 - .L_155)
.L_155:
        /*0034*/ 	.word	0x00000180
        /*0038*/ 	.word	0x00000001
        /*003c*/ 	.word	0x00000001


	//----- nvinfo : EIATTR_CBANK_PARAM_SIZE
	.align		4
.L_156:
        /*0040*/ 	.byte	0x03, 0x19
        /*0042*/ 	.short	0x0a00


	//----- nvinfo : EIATTR_PARAM_CBANK
	.align		4
        /*0044*/ 	.byte	0x04, 0x0a
        /*0046*/ 	.short	(.L_158 - .L_157)
	.align		4
.L_157:
        /*0048*/ 	.word	index@(.nv.constant0._ZN7cutlass13device_kernelIN5flash11enable_sm90INS1_16FlashAttnFwdSm90INS1_25CollectiveMainloopFwdSm90ILi2EN4cute5tupleIJNS5_1CILi1EEES8_S8_EEENS6_IJNS7_ILi128EEESA_NS7_ILi256EEEEEELi256ENS_12float_e4m3_tEfNS_4arch4Sm90ELb1ELb0ELb0ELb1ELb0ELb0ELb0ELb1ELb1ELb0ELb0ELb0EEENS1_21CollectiveEpilogueFwdINS6_IJSA_SB_SA_EEES9_NS_10bfloat16_tESF_Li256ELb1ELb0ELb0ELb1EEENS1_36VarlenDynamicPersistentTileSchedulerILi128ELi128ELi256ELi128ELb0ELb0ELb1ELb1ELb1ELb1EEEEEEEEEvNT_6ParamsE)
        /*004c*/ 	.short	0x0380
        /*004e*/ 	.short	0x0a00


	//----- nvinfo : EIATTR_SW_WAR
	.align		4
.L_158:
        /*0050*/ 	.byte	0x04, 0x36
        /*0052*/ 	.short	(.L_160 - .L_159)
.L_159:
        /*0054*/ 	.word	0x00000008
.L_160:


//--------------------- .nv.info._ZN7cutlass13device_kernelIN5flash11enable_sm90INS1_16FlashAttnFwdSm90INS1_25CollectiveMainloopFwdSm90ILi2EN4cute5tupleIJNS5_1CILi1EEES8_S8_EEENS6_IJNS7_ILi128EEESA_NS7_ILi256EEEEEELi256ENS_12float_e4m3_tEfNS_4arch4Sm90ELb1ELb0ELb0ELb1ELb0ELb1ELb0ELb1ELb1ELb0ELb0ELb0EEENS1_21CollectiveEpilogueFwdINS6_IJSA_SB_SA_EEES9_NS_10bfloat16_tESF_Li256ELb1ELb0ELb0ELb1EEENS1_36VarlenDynamicPersistentTileSchedulerILi128ELi128ELi256ELi128ELb0ELb0ELb1ELb1ELb1ELb1EEEEEEEEEvNT_6ParamsE --------------------------
	.section	.nv.info._ZN7cutlass13device_kernelIN5flash11enable_sm90INS1_16FlashAttnFwdSm90INS1_25CollectiveMainloopFwdSm90ILi2EN4cute5tupleIJNS5_1CILi1EEES8_S8_EEENS6_IJNS7_ILi128EEESA_NS7_ILi256EEEEEELi256ENS_12float_e4m3_tEfNS_4arch4Sm90ELb1ELb0ELb0ELb1ELb0ELb1ELb0ELb1ELb1ELb0ELb0ELb0EEENS1_21CollectiveEpilogueFwdINS6_IJSA_SB_SA_EEES9_NS_10bfloat16_tESF_Li256ELb1ELb0ELb0ELb1EEENS1_36VarlenDynamicPersistentTileSchedulerILi128ELi128ELi256ELi128ELb0ELb0ELb1ELb1ELb1ELb1EEEEEEEEEvNT_6ParamsE,"",@"SHT_CUDA_INFO"
	.sectionflags	@""
	.align	4


	//----- nvinfo : EIATTR_CUDA_API_VERSION
	.align		4
        /*0000*/ 	.byte	0x04, 0x37
        /*0002*/ 	.short	(.L_162 - .L_161)
.L_161:
        /*0004*/ 	.word	0x00000082


	//----- nvinfo : EIATTR_KPARAM_INFO
	.align		4
.L_162:
        /*0008*/ 	.byte	0x04, 0x17
        /*000a*/ 	.short	(.L_164 - .L_163)
.L_163:
        /*000c*/ 	.word	0x00000000
        /*0010*/ 	.short	0x0000
        /*0012*/ 	.short	0x0000
        /*0014*/ 	.byte	0x00, 0xf0, 0x01, 0x28


	//----- nvinfo : EIATTR_SPARSE_MMA_MASK
	.align		4
.L_164:
        /*0018*/ 	.byte	0x03, 0x50
        /*001a*/ 	.short	0x0000


	//----- nvinfo : EIATTR_MAXREG_COUNT
	.align		4
        /*001c*/ 	.byte	0x03, 0x1b
        /*001e*/ 	.short	0x00a8


	//----- nvinfo : EIATTR_MERCURY_ISA_VERSION
	.align		4
        /*0020*/ 	.byte	0x03, 0x5f
        /*0022*/ 	.short	0x0101


	//----- nvinfo : EIATTR_VRC_CTA_INIT_COUNT
	.align		4
        /*0024*/ 	.byte	0x02, 0x4a
	.zero		1
	.zero		1


	//----- nvinfo : EIATTR_EXIT_INSTR_OFFSETS
	.align		4
        /*0028*/ 	.byte	0x04, 0x1c
        /*002a*/ 	.short	(.L_166 - .L_165)


	//   ....[0]....
.L_165:
        /*002c*/ 	.word	0x00000010


	//----- nvinfo : EIATTR_MAX_THREADS
	.align		4
.L_166:
        /*0030*/ 	.byte	0x04, 0x05
        /*0032*/ 	.short	(.L_168 - .L_167)
.L_167:
        /*0034*/ 	.word	0x00000180
        /*0038*/ 	.word	0x00000001
        /*003c*/ 	.word	0x00000001


	//----- nvinfo : EIATTR_CBANK_PARAM_SIZE
	.align		4
.L_168:
        /*0040*/ 	.byte	0x03, 0x19
        /*0042*/ 	.short	0x0a00


	//----- nvinfo : EIATTR_PARAM_CBANK
	.align		4
        /*0044*/ 	.byte	0x04, 0x0a
        /*0046*/ 	.short	(.L_170 - .L_169)
	.align		4
.L_169:
        /*0048*/ 	.word	index@(.nv.constant0._ZN7cutlass13device_kernelIN5flash11enable_sm90INS1_16FlashAttnFwdSm90INS1_25CollectiveMainloopFwdSm90ILi2EN4cute5tupleIJNS5_1CILi1EEES8_S8_EEENS6_IJNS7_ILi128EEESA_NS7_ILi256EEEEEELi256ENS_12float_e4m3_tEfNS_4arch4Sm90ELb1ELb0ELb0ELb1ELb0ELb1ELb0ELb1ELb1ELb0ELb0ELb0EEENS1_21CollectiveEpilogueFwdINS6_IJSA_SB_SA_EEES9_NS_10bfloat16_tESF_Li256ELb1ELb0ELb0ELb1EEENS1_36VarlenDynamicPersistentTileSchedulerILi128ELi128ELi256ELi128ELb0ELb0ELb1ELb1ELb1ELb1EEEEEEEEEvNT_6ParamsE)
        /*004c*/ 	.short	0x0380
        /*004e*/ 	.short	0x0a00


	//----- nvinfo : EIATTR_SW_WAR
	.align		4
.L_170:
        /*0050*/ 	.byte	0x04, 0x36
        /*0052*/ 	.short	(.L_172 - .L_171)
.L_171:
        /*0054*/ 	.word	0x00000008
.L_172:


//--------------------- .nv.callgraph             --------------------------
	.section	.nv.callgraph,"",@"SHT_CUDA_CALLGRAPH"
	.align	4
	.sectionentsize	8
	.align		4
        /*0000*/ 	.word	0x00000000
	.align		4
        /*0004*/ 	.word	0xffffffff
	.align		4
        /*0008*/ 	.word	0x00000000
	.align		4
        /*000c*/ 	.word	0xfffffffe
	.align		4
        /*0010*/ 	.word	0x00000000
	.align		4
        /*0014*/ 	.word	0xfffffffd
	.align		4
        /*0018*/ 	.word	0x00000000
	.align		4
        /*001c*/ 	.word	0xfffffffc


//--------------------- .nv.constant4             --------------------------
	.section	.nv.constant4,"a",@progbits
	.align	8
	.align		8
.nv.constant4:
        /*0000*/ 	.dword	_ZN66_INTERNAL_ba332411_30_flash_fwd_hdim256_e4m3_sm90_cu_e763cb1e_30154cuda3std3__45__cpo5beginE
	.align		8
        /*0008*/ 	.dword	_ZN66_INTERNAL_ba332411_30_flash_fwd_hdim256_e4m3_sm90_cu_e763cb1e_30154cuda3std3__45__cpo3endE
	.align		8
        /*0010*/ 	.dword	_ZN66_INTERNAL_ba332411_30_flash_fwd_hdim256_e4m3_sm90_cu_e763cb1e_30154cuda3std3__45__cpo6cbeginE
	.align		8
        /*0018*/ 	.dword	_ZN66_INTERNAL_ba332411_30_flash_fwd_hdim256_e4m3_sm90_cu_e763cb1e_30154cuda3std3__45__cpo4cendE
	.align		8
        /*0020*/ 	.dword	_ZN66_INTERNAL_ba332411_30_flash_fwd_hdim256_e4m3_sm90_cu_e763cb1e_30154cuda3std3__468_GLOBAL__N__ba332411_30_flash_fwd_hdim256_e4m3_sm90_cu_e763cb1e_30156ignoreE
	.align		8
        /*0028*/ 	.dword	_ZN66_INTERNAL_ba332411_30_flash_fwd_hdim256_e4m3_sm90_cu_e763cb1e_30154cuda3std3__419piecewise_constructE
	.align		8
        /*0030*/ 	.dword	_ZN66_INTERNAL_ba332411_30_flash_fwd_hdim256_e4m3_sm90_cu_e763cb1e_30154cuda3std3__48in_placeE
	.align		8
        /*0038*/ 	.dword	_ZN66_INTERNAL_ba332411_30_flash_fwd_hdim256_e4m3_sm90_cu_e763cb1e_30154cuda3std6ranges3__45__cpo4swapE
	.align		8
        /*0040*/ 	.dword	_ZN66_INTERNAL_ba332411_30_flash_fwd_hdim256_e4m3_sm90_cu_e763cb1e_30154cuda3std6ranges3__45__cpo9iter_moveE
	.align		8
        /*0048*/ 	.dword	_ZN66_INTERNAL_ba332411_30_flash_fwd_hdim256_e4m3_sm90_cu_e763cb1e_30154cute7productE
	.align		8
        /*0050*/ 	.dword	_ZN66_INTERNAL_ba332411_30_flash_fwd_hdim256_e4m3_sm90_cu_e763cb1e_30154cute1_E


//--------------------- .text._ZN7cutlass13device_kernelIN5flash11enable_sm90INS1_16FlashAttnFwdSm90INS1_25CollectiveMainloopFwdSm90ILi2EN4cute5tupleIJNS5_1CILi1EEES8_S8_EEENS6_IJNS7_ILi128EEESA_NS7_ILi256EEEEEELi256ENS_12float_e4m3_tEfNS_4arch4Sm90ELb0ELb0ELb0ELb0ELb0ELb0ELb0ELb1ELb1ELb0ELb0ELb0EEENS1_21CollectiveEpilogueFwdINS6_IJSA_SB_SA_EEES9_NS_10bfloat16_tESF_Li256ELb0ELb0ELb0ELb1EEENS1_29StaticPersistentTileSchedulerILb0EEEEEEEEEvNT_6ParamsE --------------------------
	.section	.text._ZN7cutlass13device_kernelIN5flash11enable_sm90INS1_16FlashAttnFwdSm90INS1_25CollectiveMainloopFwdSm90ILi2EN4cute5tupleIJNS5_1CILi1EEES8_S8_EEENS6_IJNS7_ILi128EEESA_NS7_ILi256EEEEEELi256ENS_12float_e4m3_tEfNS_4arch4Sm90ELb0ELb0ELb0ELb0ELb0ELb0ELb0ELb1ELb1ELb0ELb0ELb0EEENS1_21CollectiveEpilogueFwdINS6_IJSA_SB_SA_EEES9_NS_10bfloat16_tESF_Li256ELb0ELb0ELb0ELb1EEENS1_29StaticPersistentTileSchedulerILb0EEEEEEEEEvNT_6ParamsE,"ax",@progbits
	.align	128
.text._ZN7cutlass13device_kernelIN5flash11enable_sm90INS1_16FlashAttnFwdSm90INS1_25CollectiveMainloopFwdSm90ILi2EN4cute5tupleIJNS5_1CILi1EEES8_S8_EEENS6_IJNS7_ILi128EEESA_NS7_ILi256EEEEEELi256ENS_12float_e4m3_tEfNS_4arch4Sm90ELb0ELb0ELb0ELb0ELb0ELb0ELb0ELb1ELb1ELb0ELb0ELb0EEENS1_21CollectiveEpilogueFwdINS6_IJSA_SB_SA_EEES9_NS_10bfloat16_tESF_Li256ELb0ELb0ELb0ELb1EEENS1_29StaticPersistentTileSchedulerILb0EEEEEEEEEvNT_6ParamsE:
        .type           _ZN7cutlass13device_kernelIN5flash11enable_sm90INS1_16FlashAttnFwdSm90INS1_25CollectiveMainloopFwdSm90ILi2EN4cute5tupleIJNS5_1CILi1EEES8_S8_EEENS6_IJNS7_ILi128EEESA_NS7_ILi256EEEEEELi256ENS_12float_e4m3_tEfNS_4arch4Sm90ELb0ELb0ELb0ELb0ELb0ELb0ELb0ELb1ELb1ELb0ELb0ELb0EEENS1_21CollectiveEpilogueFwdINS6_IJSA_SB_SA_EEES9_NS_10bfloat16_tESF_Li256ELb0ELb0ELb0ELb1EEENS1_29StaticPersistentTileSchedulerILb0EEEEEEEEEvNT_6ParamsE,@function
        .size           _ZN7cutlass13device_kernelIN5flash11enable_sm90INS1_16FlashAttnFwdSm90INS1_25CollectiveMainloopFwdSm90ILi2EN4cute5tupleIJNS5_1CILi1EEES8_S8_EEENS6_IJNS7_ILi128EEESA_NS7_ILi256EEEEEELi256ENS_12float_e4m3_tEfNS_4arch4Sm90ELb0ELb0ELb0ELb0ELb0ELb0ELb0ELb1ELb1ELb0ELb0ELb0EEENS1_21CollectiveEpilogueFwdINS6_IJSA_SB_SA_EEES9_NS_10bfloat16_tESF_Li256ELb0ELb0ELb0ELb1EEENS1_29StaticPersistentTileSchedulerILb0EEEEEEEEEvNT_6ParamsE,(.L_x_9 - _ZN7cutlass13device_kernelIN5flash11enable_sm90INS1_16FlashAttnFwdSm90INS1_25CollectiveMainloopFwdSm90ILi2EN4cute5tupleIJNS5_1CILi1EEES8_S8_EEENS6_IJNS7_ILi128EEESA_NS7_ILi256EEEEEELi256ENS_12float_e4m3_tEfNS_4arch4Sm90ELb0ELb0ELb0ELb0ELb0ELb0ELb0ELb1ELb1ELb0ELb0ELb0EEENS1_21CollectiveEpilogueFwdINS6_IJSA_SB_SA_EEES9_NS_10bfloat16_tESF_Li256ELb0ELb0ELb0ELb1EEENS1_29StaticPersistentTileSchedulerILb0EEEEEEEEEvNT_6ParamsE)
        .other          _ZN7cutlass13device_kernelIN5flash11enable_sm90INS1_16FlashAttnFwdSm90INS1_25CollectiveMainloopFwdSm90ILi2EN4cute5tupleIJNS5_1CILi1EEES8_S8_EEENS6_IJNS7_ILi128EEESA_NS7_ILi256EEEEEELi256ENS_12float_e4m3_tEfNS_4arch4Sm90ELb0ELb0ELb0ELb0ELb0ELb0ELb0ELb1ELb1ELb0ELb0ELb0EEENS1_21CollectiveEpilogueFwdINS6_IJSA_SB_SA_EEES9_NS_10bfloat16_tESF_Li256ELb0ELb0ELb0ELb1EEENS1_29StaticPersistentTileSchedulerILb0EEEEEEEEEvNT_6ParamsE,@"STO_CUDA_ENTRY STV_DEFAULT"
_ZN7cutlass13device_kernelIN5flash11enable_sm90INS1_16FlashAttnFwdSm90INS1_25CollectiveMainloopFwdSm90ILi2EN4cute5tupleIJNS5_1CILi1EEES8_S8_EEENS6_IJNS7_ILi128EEESA_NS7_ILi256EEEEEELi256ENS_12float_e4m3_tEfNS_4arch4Sm90ELb0ELb0ELb0ELb0ELb0ELb0ELb0ELb1ELb1ELb0ELb0ELb0EEENS1_21CollectiveEpilogueFwdINS6_IJSA_SB_SA_EEES9_NS_10bfloat16_tESF_Li256ELb0ELb0ELb0ELb1EEENS1_29StaticPersistentTileSchedulerILb0EEEEEEEEEvNT_6ParamsE:
[----:B------:R-:W-:Y:S01]  /*0000*/  LDC R1, c[0x0][0x37c] ;  /* 0x0000df00ff017b82 */ /* 0x000fe20000000800 */
[----:B------:R-:W-:Y:S05]  /*0010*/  EXIT ;  /* 0x000000000000794d */ /* 0x000fea0003800000 */
.L_x_0:
[----:B------:R-:W-:-:S00]  /*0020*/  BRA `(.L_x_0) ;  /* 0xfffffffc00fc7947 */ /* 0x000fc0000383ffff */
[----:B------:R-:W-:-:S00]  /*0030*/  NOP ;  /* 0x0000000000007918 */ /* 0x000fc00000000000 */
        /* <DEDUP_REMOVED lines=12> */
.L_x_9:


//--------------------- .text._ZN7cutlass13device_kernelIN5flash11enable_sm90INS1_16FlashAttnFwdSm90INS1_25CollectiveMainloopFwdSm90ILi2EN4cute5tupleIJNS5_1CILi1EEES8_S8_EEENS6_IJNS7_ILi128EEESA_NS7_ILi256EEEEEELi256ENS_12float_e4m3_tEfNS_4arch4Sm90ELb0ELb0ELb0ELb1ELb0ELb0ELb0ELb1ELb1ELb0ELb0ELb0EEENS1_21CollectiveEpilogueFwdINS6_IJSA_SB_SA_EEES9_NS_10bfloat16_tESF_Li256ELb1ELb0ELb0ELb1EEENS1_36VarlenDynamicPersistentTileSchedulerILi128ELi128ELi256ELi128ELb0ELb0ELb1ELb0ELb1ELb1EEEEEEEEEvNT_6ParamsE --------------------------
	.section	.text._ZN7cutlass13device_kernelIN5flash11enable_sm90INS1_16FlashAttnFwdSm90INS1_25CollectiveMainloopFwdSm90ILi2EN4cute5tupleIJNS5_1CILi1EEES8_S8_EEENS6_IJNS7_ILi128EEESA_NS7_ILi256EEEEEELi256ENS_12float_e4m3_tEfNS_4arch4Sm90ELb0ELb0ELb0ELb1ELb0ELb0ELb0ELb1ELb1ELb0ELb0ELb0EEENS1_21CollectiveEpilogueFwdINS6_IJSA_SB_SA_EEES9_NS_10bfloat16_tESF_Li256ELb1ELb0ELb0ELb1EEENS1_36VarlenDynamicPersistentTileSchedulerILi128ELi128ELi256ELi128ELb0ELb0ELb1ELb0ELb1ELb1EEEEEEEEEvNT_6ParamsE,"ax",@progbits
	.align	128
.text._ZN7cutlass13device_kernelIN5flash11enable_sm90INS1_16FlashAttnFwdSm90INS1_25CollectiveMainloopFwdSm90ILi2EN4cute5tupleIJNS5_1CILi1EEES8_S8_EEENS6_IJNS7_ILi128EEESA_NS7_ILi256EEEEEELi256ENS_12float_e4m3_tEfNS_4arch4Sm90ELb0ELb0ELb0ELb1ELb0ELb0ELb0ELb1ELb1ELb0ELb0ELb0EEENS1_21CollectiveEpilogueFwdINS6_IJSA_SB_SA_EEES9_NS_10bfloat16_tESF_Li256ELb1ELb0ELb0ELb1EEENS1_36VarlenDynamicPersistentTileSchedulerILi128ELi128ELi256ELi128ELb0ELb0ELb1ELb0ELb1ELb1EEEEEEEEEvNT_6ParamsE:
        .type           _ZN7cutlass13device_kernelIN5flash11enable_sm90INS1_16FlashAttnFwdSm90INS1_25CollectiveMainloopFwdSm90ILi2EN4cute5tupleIJNS5_1CILi1EEES8_S8_EEENS6_IJNS7_ILi128EEESA_NS7_ILi256EEEEEELi256ENS_12float_e4m3_tEfNS_4arch4Sm90ELb0ELb0ELb0ELb1ELb0ELb0ELb0ELb1ELb1ELb0ELb0ELb0EEENS1_21CollectiveEpilogueFwdINS6_IJSA_SB_SA_EEES9_NS_10bfloat16_tESF_Li256ELb1ELb0ELb0ELb1EEENS1_36VarlenDynamicPersistentTileSchedulerILi128ELi128ELi256ELi128ELb0ELb0ELb1ELb0ELb1ELb1EEEEEEEEEvNT_6ParamsE,@function
        .size           _ZN7cutlass13device_kernelIN5flash11enable_sm90INS1_16FlashAttnFwdSm90INS1_25CollectiveMainloopFwdSm90ILi2EN4cute5tupleIJNS5_1CILi1EEES8_S8_EEENS6_IJNS7_ILi128EEESA_NS7_ILi256EEEEEELi256ENS_12float_e4m3_tEfNS_4arch4Sm90ELb0ELb0ELb0ELb1ELb0ELb0ELb0ELb1ELb1ELb0ELb0ELb0EEENS1_21CollectiveEpilogueFwdINS6_IJSA_SB_SA_EEES9_NS_10bfloat16_tESF_Li256ELb1ELb0ELb0ELb1EEENS1_36VarlenDynamicPersistentTileSchedulerILi128ELi128ELi256ELi128ELb0ELb0ELb1ELb0ELb1ELb1EEEEEEEEEvNT_6ParamsE,(.L_x_10 - _ZN7cutlass13device_kernelIN5flash11enable_sm90INS1_16FlashAttnFwdSm90INS1_25CollectiveMainloopFwdSm90ILi2EN4cute5tupleIJNS5_1CILi1EEES8_S8_EEENS6_IJNS7_ILi128EEESA_NS7_ILi256EEEEEELi256ENS_12float_e4m3_tEfNS_4arch4Sm90ELb0ELb0ELb0ELb1ELb0ELb0ELb0ELb1ELb1ELb0ELb0ELb0EEENS1_21CollectiveEpilogueFwdINS6_IJSA_SB_SA_EEES9_NS_10bfloat16_tESF_Li256ELb1ELb0ELb0ELb1EEENS1_36VarlenDynamicPersistentTileSchedulerILi128ELi128ELi256ELi128ELb0ELb0ELb1ELb0ELb1ELb1EEEEEEEEEvNT_6ParamsE)
        .other          _ZN7cutlass13device_kernelIN5flash11enable_sm90INS1_16FlashAttnFwdSm90INS1_25CollectiveMainloopFwdSm90ILi2EN4cute5tupleIJNS5_1CILi1EEES8_S8_EEENS6_IJNS7_ILi128EEESA_NS7_ILi256EEEEEELi256ENS_12float_e4m3_tEfNS_4arch4Sm90ELb0ELb0ELb0ELb1ELb0ELb0ELb0ELb1ELb1ELb0ELb0ELb0EEENS1_21CollectiveEpilogueFwdINS6_IJSA_SB_SA_EEES9_NS_10bfloat16_tESF_Li256ELb1ELb0ELb0ELb1EEENS1_36VarlenDynamicPersistentTileSchedulerILi128ELi128ELi256ELi128ELb0ELb0ELb1ELb0ELb1ELb1EEEEEEEEEvNT_6ParamsE,@"STO_CUDA_ENTRY STV_DEFAULT"
_ZN7cutlass13device_kernelIN5flash11enable_sm90INS1_16FlashAttnFwdSm90INS1_25CollectiveMainloopFwdSm90ILi2EN4cute5tupleIJNS5_1CILi1EEES8_S8_EEENS6_IJNS7_ILi128EEESA_NS7_ILi256EEEEEELi256ENS_12float_e4m3_tEfNS_4arch4Sm90ELb0ELb0ELb0ELb1ELb0ELb0ELb0ELb1ELb1ELb0ELb0ELb0EEENS1_21CollectiveEpilogueFwdINS6_IJSA_SB_SA_EEES9_NS_10bfloat16_tESF_Li256ELb1ELb0ELb0ELb1EEENS1_36VarlenDynamicPersistentTileSchedulerILi128ELi128ELi256ELi128ELb0ELb0ELb1ELb0ELb1ELb1EEEEEEEEEvNT_6ParamsE:
[----:B------:R-:W-:Y:S01]  /*0000*/  LDC R1, c[0x0][0x37c] ;  /* 0x0000df00ff017b82 */ /* 0x000fe20000000800 */
[----:B------:R-:W-:Y:S05]  /*0010*/  EXIT ;  /* 0x000000000000794d */ /* 0x000fea0003800000 */
.L_x_1:
        /* <DEDUP_REMOVED lines=14> */
.L_x_10:


//--------------------- .text._ZN7cutlass13device_kernelIN5flash11enable_sm90INS1_16FlashAttnFwdSm90INS1_25CollectiveMainloopFwdSm90ILi2EN4cute5tupleIJNS5_1CILi1EEES8_S8_EEENS6_IJNS7_ILi128EEESA_NS7_ILi256EEEEEELi256ENS_12float_e4m3_tEfNS_4arch4Sm90ELb0ELb0ELb0ELb1ELb0ELb1ELb0ELb1ELb1ELb0ELb0ELb0EEENS1_21CollectiveEpilogueFwdINS6_IJSA_SB_SA_EEES9_NS_10bfloat16_tESF_Li256ELb1ELb0ELb0ELb1EEENS1_36VarlenDynamicPersistentTileSchedulerILi128ELi128ELi256ELi128ELb0ELb0ELb1ELb0ELb1ELb1EEEEEEEEEvNT_6ParamsE --------------------------
	.section	.text._ZN7cutlass13device_kernelIN5flash11enable_sm90INS1_16FlashAttnFwdSm90INS1_25CollectiveMainloopFwdSm90ILi2EN4cute5tupleIJNS5_1CILi1EEES8_S8_EEENS6_IJNS7_ILi128EEESA_NS7_ILi256EEEEEELi256ENS_12float_e4m3_tEfNS_4arch4Sm90ELb0ELb0ELb0ELb1ELb0ELb1ELb0ELb1ELb1ELb0ELb0ELb0EEENS1_21CollectiveEpilogueFwdINS6_IJSA_SB_SA_EEES9_NS_10bfloat16_tESF_Li256ELb1ELb0ELb0ELb1EEENS1_36VarlenDynamicPersistentTileSchedulerILi128ELi128ELi256ELi128ELb0ELb0ELb1ELb0ELb1ELb1EEEEEEEEEvNT_6ParamsE,"ax",@progbits
	.align	128
.text._ZN7cutlass13device_kernelIN5flash11enable_sm90INS1_16FlashAttnFwdSm90INS1_25CollectiveMainloopFwdSm90ILi2EN4cute5tupleIJNS5_1CILi1EEES8_S8_EEENS6_IJNS7_ILi128EEESA_NS7_ILi256EEEEEELi256ENS_12float_e4m3_tEfNS_4arch4Sm90ELb0ELb0ELb0ELb1ELb0ELb1ELb0ELb1ELb1ELb0ELb0ELb0EEENS1_21CollectiveEpilogueFwdINS6_IJSA_SB_SA_EEES9_NS_10bfloat16_tESF_Li256ELb1ELb0ELb0ELb1EEENS1_36VarlenDynamicPersistentTileSchedulerILi128ELi128ELi256ELi128ELb0ELb0ELb1ELb0ELb1ELb1EEEEEEEEEvNT_6ParamsE:
        .type           _ZN7cutlass13device_kernelIN5flash11enable_sm90INS1_16FlashAttnFwdSm90INS1_25CollectiveMainloopFwdSm90ILi2EN4cute5tupleIJNS5_1CILi1EEES8_S8_EEENS6_IJNS7_ILi128EEESA_NS7_ILi256EEEEEELi256ENS_12float_e4m3_tEfNS_4arch4Sm90ELb0ELb0ELb0ELb1ELb0ELb1ELb0ELb1ELb1ELb0ELb0ELb0EEENS1_21CollectiveEpilogueFwdINS6_IJSA_SB_SA_EEES9_NS_10bfloat16_tESF_Li256ELb1ELb0ELb0ELb1EEENS1_36VarlenDynamicPersistentTileSchedulerILi128ELi128ELi256ELi128ELb0ELb0ELb1ELb0ELb1ELb1EEEEEEEEEvNT_6ParamsE,@function
        .size           _ZN7cutlass13device_kernelIN5flash11enable_sm90INS1_16FlashAttnFwdSm90INS1_25CollectiveMainloopFwdSm90ILi2EN4cute5tupleIJNS5_1CILi1EEES8_S8_EEENS6_IJNS7_ILi128EEESA_NS7_ILi256EEEEEELi256ENS_12float_e4m3_tEfNS_4arch4Sm90ELb0ELb0ELb0ELb1ELb0ELb1ELb0ELb1ELb1ELb0ELb0ELb0EEENS1_21CollectiveEpilogueFwdINS6_IJSA_SB_SA_EEES9_NS_10bfloat16_tESF_Li256ELb1ELb0ELb0ELb1EEENS1_36VarlenDynamicPersistentTileSchedulerILi128ELi128ELi256ELi128ELb0ELb0ELb1ELb0ELb1ELb1EEEEEEEEEvNT_6ParamsE,(.L_x_11 - _ZN7cutlass13device_kernelIN5flash11enable_sm90INS1_16FlashAttnFwdSm90INS1_25CollectiveMainloopFwdSm90ILi2EN4cute5tupleIJNS5_1CILi1EEES8_S8_EEENS6_IJNS7_ILi128EEESA_NS7_ILi256EEEEEELi256ENS_12float_e4m3_tEfNS_4arch4Sm90ELb0ELb0ELb0ELb1ELb0ELb1ELb0ELb1ELb1ELb0ELb0ELb0EEENS1_21CollectiveEpilogueFwdINS6_IJSA_SB_SA_EEES9_NS_10bfloat16_tESF_Li256ELb1ELb0ELb0ELb1EEENS1_36VarlenDynamicPersistentTileSchedulerILi128ELi128ELi256ELi128ELb0ELb0ELb1ELb0ELb1ELb1EEEEEEEEEvNT_6ParamsE)
        .other          _ZN7cutlass13device_kernelIN5flash11enable_sm90INS1_16FlashAttnFwdSm90INS1_25CollectiveMainloopFwdSm90ILi2EN4cute5tupleIJNS5_1CILi1EEES8_S8_EEENS6_IJNS7_ILi128EEESA_NS7_ILi256EEEEEELi256ENS_12float_e4m3_tEfNS_4arch4Sm90ELb0ELb0ELb0ELb1ELb0ELb1ELb0ELb1ELb1ELb0ELb0ELb0EEENS1_21CollectiveEpilogueFwdINS6_IJSA_SB_SA_EEES9_NS_10bfloat16_tESF_Li256ELb1ELb0ELb0ELb1EEENS1_36VarlenDynamicPersistentTileSchedulerILi128ELi128ELi256ELi128ELb0ELb0ELb1ELb0ELb1ELb1EEEEEEEEEvNT_6ParamsE,@"STO_CUDA_ENTRY STV_DEFAULT"
_ZN7cutlass13device_kernelIN5flash11enable_sm90INS1_16FlashAttnFwdSm90INS1_25CollectiveMainloopFwdSm90ILi2EN4cute5tupleIJNS5_1CILi1EEES8_S8_EEENS6_IJNS7_ILi128EEESA_NS7_ILi256EEEEEELi256ENS_12float_e4m3_tEfNS_4arch4Sm90ELb0ELb0ELb0ELb1ELb0ELb1ELb0ELb1ELb1ELb0ELb0ELb0EEENS1_21CollectiveEpilogueFwdINS6_IJSA_SB_SA_EEES9_NS_10bfloat16_tESF_Li256ELb1ELb0ELb0ELb1EEENS1_36VarlenDynamicPersistentTileSchedulerILi128ELi128ELi256ELi128ELb0ELb0ELb1ELb0ELb1ELb1EEEEEEEEEvNT_6ParamsE:
[----:B------:R-:W-:Y:S01]  /*0000*/  LDC R1, c[0x0][0x37c] ;  /* 0x0000df00ff017b82 */ /* 0x000fe20000000800 */
[----:B------:R-:W-:Y:S05]  /*0010*/  EXIT ;  /* 0x000000000000794d */ /* 0x000fea0003800000 */
.L_x_2:
        /* <DEDUP_REMOVED lines=14> */
.L_x_11:


//--------------------- .text._ZN7cutlass13device_kernelIN5flash11enable_sm90INS1_16FlashAttnFwdSm90INS1_25CollectiveMainloopFwdSm90ILi2EN4cute5tupleIJNS5_1CILi1EEES8_S8_EEENS6_IJNS7_ILi128EEENS7_ILi64EEENS7_ILi256EEEEEELi256ENS_12float_e4m3_tEfNS_4arch4Sm90ELb0ELb1ELb0ELb0ELb0ELb0ELb0ELb1ELb1ELb0ELb0ELb0EEENS1_21CollectiveEpilogueFwdINS6_IJSA_SC_SB_EEES9_NS_10bfloat16_tESG_Li256ELb0ELb0ELb0ELb1EEENS1_30DynamicPersistentTileSchedulerILi256ELi128ELb0ELb0ELb1EEEEEEEEEvNT_6ParamsE --------------------------
	.section	.text._ZN7cutlass13device_kernelIN5flash11enable_sm90INS1_16FlashAttnFwdSm90INS1_25CollectiveMainloopFwdSm90ILi2EN4cute5tupleIJNS5_1CILi1EEES8_S8_EEENS6_IJNS7_ILi128EEENS7_ILi64EEENS7_ILi256EEEEEELi256ENS_12float_e4m3_tEfNS_4arch4Sm90ELb0ELb1ELb0ELb0ELb0ELb0ELb0ELb1ELb1ELb0ELb0ELb0EEENS1_21CollectiveEpilogueFwdINS6_IJSA_SC_SB_EEES9_NS_10bfloat16_tESG_Li256ELb0ELb0ELb0ELb1EEENS1_30DynamicPersistentTileSchedulerILi256ELi128ELb0ELb0ELb1EEEEEEEEEvNT_6ParamsE,"ax",@progbits
	.align	128
.text._ZN7cutlass13device_kernelIN5flash11enable_sm90INS1_16FlashAttnFwdSm90INS1_25CollectiveMainloopFwdSm90ILi2EN4cute5tupleIJNS5_1CILi1EEES8_S8_EEENS6_IJNS7_ILi128EEENS7_ILi64EEENS7_ILi256EEEEEELi256ENS_12float_e4m3_tEfNS_4arch4Sm90ELb0ELb1ELb0ELb0ELb0ELb0ELb0ELb1ELb1ELb0ELb0ELb0EEENS1_21CollectiveEpilogueFwdINS6_IJSA_SC_SB_EEES9_NS_10bfloat16_tESG_Li256ELb0ELb0ELb0ELb1EEENS1_30DynamicPersistentTileSchedulerILi256ELi128ELb0ELb0ELb1EEEEEEEEEvNT_6ParamsE:
        .type           _ZN7cutlass13device_kernelIN5flash11enable_sm90INS1_16FlashAttnFwdSm90INS1_25CollectiveMainloopFwdSm90ILi2EN4cute5tupleIJNS5_1CILi1EEES8_S8_EEENS6_IJNS7_ILi128EEENS7_ILi64EEENS7_ILi256EEEEEELi256ENS_12float_e4m3_tEfNS_4arch4Sm90ELb0ELb1ELb0ELb0ELb0ELb0ELb0ELb1ELb1ELb0ELb0ELb0EEENS1_21CollectiveEpilogueFwdINS6_IJSA_SC_SB_EEES9_NS_10bfloat16_tESG_Li256ELb0ELb0ELb0ELb1EEENS1_30DynamicPersistentTileSchedulerILi256ELi128ELb0ELb0ELb1EEEEEEEEEvNT_6ParamsE,@function
        .size           _ZN7cutlass13device_kernelIN5flash11enable_sm90INS1_16FlashAttnFwdSm90INS1_25CollectiveMainloopFwdSm90ILi2EN4cute5tupleIJNS5_1CILi1EEES8_S8_EEENS6_IJNS7_ILi128EEENS7_ILi64EEENS7_ILi256EEEEEELi256ENS_12float_e4m3_tEfNS_4arch4Sm90ELb0ELb1ELb0ELb0ELb0ELb0ELb0ELb1ELb1ELb0ELb0ELb0EEENS1_21CollectiveEpilogueFwdINS6_IJSA_SC_SB_EEES9_NS_10bfloat16_tESG_Li256ELb0ELb0ELb0ELb1EEENS1_30DynamicPersistentTileSchedulerILi256ELi128ELb0ELb0ELb1EEEEEEEEEvNT_6ParamsE,(.L_x_12 - _ZN7cutlass13device_kernelIN5flash11enable_sm90INS1_16FlashAttnFwdSm90INS1_25CollectiveMainloopFwdSm90ILi2EN4cute5tupleIJNS5_1CILi1EEES8_S8_EEENS6_IJNS7_ILi128EEENS7_ILi64EEENS7_ILi256EEEEEELi256ENS_12float_e4m3_tEfNS_4arch4Sm90ELb0ELb1ELb0ELb0ELb0ELb0ELb0ELb1ELb1ELb0ELb0ELb0EEENS1_21CollectiveEpilogueFwdINS6_IJSA_SC_SB_EEES9_NS_10bfloat16_tESG_Li256ELb0ELb0ELb0ELb1EEENS1_30DynamicPersistentTileSchedulerILi256ELi128ELb0ELb0ELb1EEEEEEEEEvNT_6ParamsE)
        .other          _ZN7cutlass13device_kernelIN5flash11enable_sm90INS1_16FlashAttnFwdSm90INS1_25CollectiveMainloopFwdSm90ILi2EN4cute5tupleIJNS5_1CILi1EEES8_S8_EEENS6_IJNS7_ILi128EEENS7_ILi64EEENS7_ILi256EEEEEELi256ENS_12float_e4m3_tEfNS_4arch4Sm90ELb0ELb1ELb0ELb0ELb0ELb0ELb0ELb1ELb1ELb0ELb0ELb0EEENS1_21CollectiveEpilogueFwdINS6_IJSA_SC_SB_EEES9_NS_10bfloat16_tESG_Li256ELb0ELb0ELb0ELb1EEENS1_30DynamicPersistentTileSchedulerILi256ELi128ELb0ELb0ELb1EEEEEEEEEvNT_6ParamsE,@"STO_CUDA_ENTRY STV_DEFAULT"
_ZN7cutlass13device_kernelIN5flash11enable_sm90INS1_16FlashAttnFwdSm90INS1_25CollectiveMainloopFwdSm90ILi2EN4cute5tupleIJNS5_1CILi1EEES8_S8_EEENS6_IJNS7_ILi128EEENS7_ILi64EEENS7_ILi256EEEEEELi256ENS_12float_e4m3_tEfNS_4arch4Sm90ELb0ELb1ELb0ELb0ELb0ELb0ELb0ELb1ELb1ELb0ELb0ELb0EEENS1_21CollectiveEpilogueFwdINS6_IJSA_SC_SB_EEES9_NS_10bfloat16_tESG_Li256ELb0ELb0ELb0ELb1EEENS1_30DynamicPersistentTileSchedulerILi256ELi128ELb0ELb0ELb1EEEEEEEEEvNT_6ParamsE:
[----:B------:R-:W-:Y:S01]  /*0000*/  LDC R1, c[0x0][0x37c] ;  /* 0x0000df00ff017b82 */ /* 0x000fe20000000800 */
[----:B------:R-:W-:Y:S05]  /*0010*/  EXIT ;  /* 0x000000000000794d */ /* 0x000fea0003800000 */
.L_x_3:
        /* <DEDUP_REMOVED lines=14> */
.L_x_12:


//--------------------- .text._ZN7cutlass13device_kernelIN5flash11enable_sm90INS1_16FlashAttnFwdSm90INS1_25CollectiveMainloopFwdSm90ILi2EN4cute5tupleIJNS5_1CILi1EEES8_S8_EEENS6_IJNS7_ILi128EEENS7_ILi64EEENS7_ILi256EEEEEELi256ENS_12float_e4m3_tEfNS_4arch4Sm90ELb0ELb1ELb0ELb1ELb0ELb0ELb0ELb1ELb1ELb0ELb0ELb0EEENS1_21CollectiveEpilogueFwdINS6_IJSA_SC_SB_EEES9_NS_10bfloat16_tESG_Li256ELb1ELb0ELb0ELb1EEENS1_36VarlenDynamicPersistentTileSchedulerILi128ELi64ELi256ELi128ELb0ELb0ELb1ELb1ELb0ELb1EEEEEEEEEvNT_6ParamsE --------------------------
	.section	.text._ZN7cutlass13device_kernelIN5flash11enable_sm90INS1_16FlashAttnFwdSm90INS1_25CollectiveMainloopFwdSm90ILi2EN4cute5tupleIJNS5_1CILi1EEES8_S8_EEENS6_IJNS7_ILi128EEENS7_ILi64EEENS7_ILi256EEEEEELi256ENS_12float_e4m3_tEfNS_4arch4Sm90ELb0ELb1ELb0ELb1ELb0ELb0ELb0ELb1ELb1ELb0ELb0ELb0EEENS1_21CollectiveEpilogueFwdINS6_IJSA_SC_SB_EEES9_NS_10bfloat16_tESG_Li256ELb1ELb0ELb0ELb1EEENS1_36VarlenDynamicPersistentTileSchedulerILi128ELi64ELi256ELi128ELb0ELb0ELb1ELb1ELb0ELb1EEEEEEEEEvNT_6ParamsE,"ax",@progbits
	.align	128
.text._ZN7cutlass13device_kernelIN5flash11enable_sm90INS1_16FlashAttnFwdSm90INS1_25CollectiveMainloopFwdSm90ILi2EN4cute5tupleIJNS5_1CILi1EEES8_S8_EEENS6_IJNS7_ILi128EEENS7_ILi64EEENS7_ILi256EEEEEELi256ENS_12float_e4m3_tEfNS_4arch4Sm90ELb0ELb1ELb0ELb1ELb0ELb0ELb0ELb1ELb1ELb0ELb0ELb0EEENS1_21CollectiveEpilogueFwdINS6_IJSA_SC_SB_EEES9_NS_10bfloat16_tESG_Li256ELb1ELb0ELb0ELb1EEENS1_36VarlenDynamicPersistentTileSchedulerILi128ELi64ELi256ELi128ELb0ELb0ELb1ELb1ELb0ELb1EEEEEEEEEvNT_6ParamsE:
        .type           _ZN7cutlass13device_kernelIN5flash11enable_sm90INS1_16FlashAttnFwdSm90INS1_25CollectiveMainloopFwdSm90ILi2EN4cute5tupleIJNS5_1CILi1EEES8_S8_EEENS6_IJNS7_ILi128EEENS7_ILi64EEENS7_ILi256EEEEEELi256ENS_12float_e4m3_tEfNS_4arch4Sm90ELb0ELb1ELb0ELb1ELb0ELb0ELb0ELb1ELb1ELb0ELb0ELb0EEENS1_21CollectiveEpilogueFwdINS6_IJSA_SC_SB_EEES9_NS_10bfloat16_tESG_Li256ELb1ELb0ELb0ELb1EEENS1_36VarlenDynamicPersistentTileSchedulerILi128ELi64ELi256ELi128ELb0ELb0ELb1ELb1ELb0ELb1EEEEEEEEEvNT_6ParamsE,@function
        .size           _ZN7cutlass13device_kernelIN5flash11enable_sm90INS1_16FlashAttnFwdSm90INS1_25CollectiveMainloopFwdSm90ILi2EN4cute5tupleIJNS5_1CILi1EEES8_S8_EEENS6_IJNS7_ILi128EEENS7_ILi64EEENS7_ILi256EEEEEELi256ENS_12float_e4m3_tEfNS_4arch4Sm90ELb0ELb1ELb0ELb1ELb0ELb0ELb0ELb1ELb1ELb0ELb0ELb0EEENS1_21CollectiveEpilogueFwdINS6_IJSA_SC_SB_EEES9_NS_10bfloat16_tESG_Li256ELb1ELb0ELb0ELb1EEENS1_36VarlenDynamicPersistentTileSchedulerILi128ELi64ELi256ELi128ELb0ELb0ELb1ELb1ELb0ELb1EEEEEEEEEvNT_6ParamsE,(.L_x_13 - _ZN7cutlass13device_kernelIN5flash11enable_sm90INS1_16FlashAttnFwdSm90INS1_25CollectiveMainloopFwdSm90ILi2EN4cute5tupleIJNS5_1CILi1EEES8_S8_EEENS6_IJNS7_ILi128EEENS7_ILi64EEENS7_ILi256EEEEEELi256ENS_12float_e4m3_tEfNS_4arch4Sm90ELb0ELb1ELb0ELb1ELb0ELb0ELb0ELb1ELb1ELb0ELb0ELb0EEENS1_21CollectiveEpilogueFwdINS6_IJSA_SC_SB_EEES9_NS_10bfloat16_tESG_Li256ELb1ELb0ELb0ELb1EEENS1_36VarlenDynamicPersistentTileSchedulerILi128ELi64ELi256ELi128ELb0ELb0ELb1ELb1ELb0ELb1EEEEEEEEEvNT_6ParamsE)
        .other          _ZN7cutlass13device_kernelIN5flash11enable_sm90INS1_16FlashAttnFwdSm90INS1_25CollectiveMainloopFwdSm90ILi2EN4cute5tupleIJNS5_1CILi1EEES8_S8_EEENS6_IJNS7_ILi128EEENS7_ILi64EEENS7_ILi256EEEEEELi256ENS_12float_e4m3_tEfNS_4arch4Sm90ELb0ELb1ELb0ELb1ELb0ELb0ELb0ELb1ELb1ELb0ELb0ELb0EEENS1_21CollectiveEpilogueFwdINS6_IJSA_SC_SB_EEES9_NS_10bfloat16_tESG_Li256ELb1ELb0ELb0ELb1EEENS1_36VarlenDynamicPersistentTileSchedulerILi128ELi64ELi256ELi128ELb0ELb0ELb1ELb1ELb0ELb1EEEEEEEEEvNT_6ParamsE,@"STO_CUDA_ENTRY STV_DEFAULT"
_ZN7cutlass13device_kernelIN5flash11enable_sm90INS1_16FlashAttnFwdSm90INS1_25CollectiveMainloopFwdSm90ILi2EN4cute5tupleIJNS5_1CILi1EEES8_S8_EEENS6_IJNS7_ILi128EEENS7_ILi64EEENS7_ILi256EEEEEELi256ENS_12float_e4m3_tEfNS_4arch4Sm90ELb0ELb1ELb0ELb1ELb0ELb0ELb0ELb1ELb1ELb0ELb0ELb0EEENS1_21CollectiveEpilogueFwdINS6_IJSA_SC_SB_EEES9_NS_10bfloat16_tESG_Li256ELb1ELb0ELb0ELb1EEENS1_36VarlenDynamicPersistentTileSchedulerILi128ELi64ELi256ELi128ELb0ELb0ELb1ELb1ELb0ELb1EEEEEEEEEvNT_6ParamsE:
[----:B------:R-:W-:Y:S01]  /*0000*/  LDC R1, c[0x0][0x37c] ;  /* 0x0000df00ff017b82 */ /* 0x000fe20000000800 */
[----:B------:R-:W-:Y:S05]  /*0010*/  EXIT ;  /* 0x000000000000794d */ /* 0x000fea0003800000 */
.L_x_4:
        /* <DEDUP_REMOVED lines=14> */
.L_x_13:


//--------------------- .text._ZN7cutlass13device_kernelIN5flash11enable_sm90INS1_16FlashAttnFwdSm90INS1_25CollectiveMainloopFwdSm90ILi2EN4cute5tupleIJNS5_1CILi1EEES8_S8_EEENS6_IJNS7_ILi128EEENS7_ILi64EEENS7_ILi256EEEEEELi256ENS_12float_e4m3_tEfNS_4arch4Sm90ELb0ELb1ELb0ELb1ELb0ELb1ELb0ELb1ELb1ELb0ELb0ELb0EEENS1_21CollectiveEpilogueFwdINS6_IJSA_SC_SB_EEES9_NS_10bfloat16_tESG_Li256ELb1ELb0ELb0ELb1EEENS1_36VarlenDynamicPersistentTileSchedulerILi128ELi64ELi256ELi128ELb0ELb0ELb1ELb1ELb0ELb1EEEEEEEEEvNT_6ParamsE --------------------------
	.section	.text._ZN7cutlass13device_kernelIN5flash11enable_sm90INS1_16FlashAttnFwdSm90INS1_25CollectiveMainloopFwdSm90ILi2EN4cute5tupleIJNS5_1CILi1EEES8_S8_EEENS6_IJNS7_ILi128EEENS7_ILi64EEENS7_ILi256EEEEEELi256ENS_12float_e4m3_tEfNS_4arch4Sm90ELb0ELb1ELb0ELb1ELb0ELb1ELb0ELb1ELb1ELb0ELb0ELb0EEENS1_21CollectiveEpilogueFwdINS6_IJSA_SC_SB_EEES9_NS_10bfloat16_tESG_Li256ELb1ELb0ELb0ELb1EEENS1_36VarlenDynamicPersistentTileSchedulerILi128ELi64ELi256ELi128ELb0ELb0ELb1ELb1ELb0ELb1EEEEEEEEEvNT_6ParamsE,"ax",@progbits
	.align	128
.text._ZN7cutlass13device_kernelIN5flash11enable_sm90INS1_16FlashAttnFwdSm90INS1_25CollectiveMainloopFwdSm90ILi2EN4cute5tupleIJNS5_1CILi1EEES8_S8_EEENS6_IJNS7_ILi128EEENS7_ILi64EEENS7_ILi256EEEEEELi256ENS_12float_e4m3_tEfNS_4arch4Sm90ELb0ELb1ELb0ELb1ELb0ELb1ELb0ELb1ELb1ELb0ELb0ELb0EEENS1_21CollectiveEpilogueFwdINS6_IJSA_SC_SB_EEES9_NS_10bfloat16_tESG_Li256ELb1ELb0ELb0ELb1EEENS1_36VarlenDynamicPersistentTileSchedulerILi128ELi64ELi256ELi128ELb0ELb0ELb1ELb1ELb0ELb1EEEEEEEEEvNT_6ParamsE:
        .type           _ZN7cutlass13device_kernelIN5flash11enable_sm90INS1_16FlashAttnFwdSm90INS1_25CollectiveMainloopFwdSm90ILi2EN4cute5tupleIJNS5_1CILi1EEES8_S8_EEENS6_IJNS7_ILi128EEENS7_ILi64EEENS7_ILi256EEEEEELi256ENS_12float_e4m3_tEfNS_4arch4Sm90ELb0ELb1ELb0ELb1ELb0ELb1ELb0ELb1ELb1ELb0ELb0ELb0EEENS1_21CollectiveEpilogueFwdINS6_IJSA_SC_SB_EEES9_NS_10bfloat16_tESG_Li256ELb1ELb0ELb0ELb1EEENS1_36VarlenDynamicPersistentTileSchedulerILi128ELi64ELi256ELi128ELb0ELb0ELb1ELb1ELb0ELb1EEEEEEEEEvNT_6ParamsE,@function
        .size           _ZN7cutlass13device_kernelIN5flash11enable_sm90INS1_16FlashAttnFwdSm90INS1_25CollectiveMainloopFwdSm90ILi2EN4cute5tupleIJNS5_1CILi1EEES8_S8_EEENS6_IJNS7_ILi128EEENS7_ILi64EEENS7_ILi256EEEEEELi256ENS_12float_e4m3_tEfNS_4arch4Sm90ELb0ELb1ELb0ELb1ELb0ELb1ELb0ELb1ELb1ELb0ELb0ELb0EEENS1_21CollectiveEpilogueFwdINS6_IJSA_SC_SB_EEES9_NS_10bfloat16_tESG_Li256ELb1ELb0ELb0ELb1EEENS1_36VarlenDynamicPersistentTileSchedulerILi128ELi64ELi256ELi128ELb0ELb0ELb1ELb1ELb0ELb1EEEEEEEEEvNT_6ParamsE,(.L_x_14 - _ZN7cutlass13device_kernelIN5flash11enable_sm90INS1_16FlashAttnFwdSm90INS1_25CollectiveMainloopFwdSm90ILi2EN4cute5tupleIJNS5_1CILi1EEES8_S8_EEENS6_IJNS7_ILi128EEENS7_ILi64EEENS7_ILi256EEEEEELi256ENS_12float_e4m3_tEfNS_4arch4Sm90ELb0ELb1ELb0ELb1ELb0ELb1ELb0ELb1ELb1ELb0ELb0ELb0EEENS1_21CollectiveEpilogueFwdINS6_IJSA_SC_SB_EEES9_NS_10bfloat16_tESG_Li256ELb1ELb0ELb0ELb1EEENS1_36VarlenDynamicPersistentTileSchedulerILi128ELi64ELi256ELi128ELb0ELb0ELb1ELb1ELb0ELb1EEEEEEEEEvNT_6ParamsE)
        .other          _ZN7cutlass13device_kernelIN5flash11enable_sm90INS1_16FlashAttnFwdSm90INS1_25CollectiveMainloopFwdSm90ILi2EN4cute5tupleIJNS5_1CILi1EEES8_S8_EEENS6_IJNS7_ILi128EEENS7_ILi64EEENS7_ILi256EEEEEELi256ENS_12float_e4m3_tEfNS_4arch4Sm90ELb0ELb1ELb0ELb1ELb0ELb1ELb0ELb1ELb1ELb0ELb0ELb0EEENS1_21CollectiveEpilogueFwdINS6_IJSA_SC_SB_EEES9_NS_10bfloat16_tESG_Li256ELb1ELb0ELb0ELb1EEENS1_36VarlenDynamicPersistentTileSchedulerILi128ELi64ELi256ELi128ELb0ELb0ELb1ELb1ELb0ELb1EEEEEEEEEvNT_6ParamsE,@"STO_CUDA_ENTRY STV_DEFAULT"
_ZN7cutlass13device_kernelIN5flash11enable_sm90INS1_16FlashAttnFwdSm90INS1_25CollectiveMainloopFwdSm90ILi2EN4cute5tupleIJNS5_1CILi1EEES8_S8_EEENS6_IJNS7_ILi128EEENS7_ILi64EEENS7_ILi256EEEEEELi256ENS_12float_e4m3_tEfNS_4arch4Sm90ELb0ELb1ELb0ELb1ELb0ELb1ELb0ELb1ELb1ELb0ELb0ELb0EEENS1_21CollectiveEpilogueFwdINS6_IJSA_SC_SB_EEES9_NS_10bfloat16_tESG_Li256ELb1ELb0ELb0ELb1EEENS1_36VarlenDynamicPersistentTileSchedulerILi128ELi64ELi256ELi128ELb0ELb0ELb1ELb1ELb0ELb1EEEEEEEEEvNT_6ParamsE:
[----:B------:R-:W-:Y:S01]  /*0000*/  LDC R1, c[0x0][0x37c] ;  /* 0x0000df00ff017b82 */ /* 0x000fe20000000800 */
[----:B------:R-:W-:Y:S05]  /*0010*/  EXIT ;  /* 0x000000000000794d */ /* 0x000fea0003800000 */
.L_x_5:
        /* <DEDUP_REMOVED lines=14> */
.L_x_14:


//--------------------- .text._ZN7cutlass13device_kernelIN5flash11enable_sm90INS1_16FlashAttnFwdSm90INS1_25CollectiveMainloopFwdSm90ILi2EN4cute5tupleIJNS5_1CILi1EEES8_S8_EEENS6_IJNS7_ILi128EEESA_NS7_ILi256EEEEEELi256ENS_12float_e4m3_tEfNS_4arch4Sm90ELb1ELb0ELb0ELb0ELb0ELb0ELb0ELb1ELb1ELb0ELb0ELb0EEENS1_21CollectiveEpilogueFwdINS6_IJSA_SB_SA_EEES9_NS_10bfloat16_tESF_Li256ELb0ELb0ELb0ELb1EEENS1_30DynamicPersistentTileSchedulerILi256ELi128ELb0ELb0ELb1EEEEEEEEEvNT_6ParamsE --------------------------
	.section	.text._ZN7cutlass13device_kernelIN5flash11enable_sm90INS1_16FlashAttnFwdSm90INS1_25CollectiveMainloopFwdSm90ILi2EN4cute5tupleIJNS5_1CILi1EEES8_S8_EEENS6_IJNS7_ILi128EEESA_NS7_ILi256EEEEEELi256ENS_12float_e4m3_tEfNS_4arch4Sm90ELb1ELb0ELb0ELb0ELb0ELb0ELb0ELb1ELb1ELb0ELb0ELb0EEENS1_21CollectiveEpilogueFwdINS6_IJSA_SB_SA_EEES9_NS_10bfloat16_tESF_Li256ELb0ELb0ELb0ELb1EEENS1_30DynamicPersistentTileSchedulerILi256ELi128ELb0ELb0ELb1EEEEEEEEEvNT_6ParamsE,"ax",@progbits
	.align	128
.text._ZN7cutlass13device_kernelIN5flash11enable_sm90INS1_16FlashAttnFwdSm90INS1_25CollectiveMainloopFwdSm90ILi2EN4cute5tupleIJNS5_1CILi1EEES8_S8_EEENS6_IJNS7_ILi128EEESA_NS7_ILi256EEEEEELi256ENS_12float_e4m3_tEfNS_4arch4Sm90ELb1ELb0ELb0ELb0ELb0ELb0ELb0ELb1ELb1ELb0ELb0ELb0EEENS1_21CollectiveEpilogueFwdINS6_IJSA_SB_SA_EEES9_NS_10bfloat16_tESF_Li256ELb0ELb0ELb0ELb1EEENS1_30DynamicPersistentTileSchedulerILi256ELi128ELb0ELb0ELb1EEEEEEEEEvNT_6ParamsE:
        .type           _ZN7cutlass13device_kernelIN5flash11enable_sm90INS1_16FlashAttnFwdSm90INS1_25CollectiveMainloopFwdSm90ILi2EN4cute5tupleIJNS5_1CILi1EEES8_S8_EEENS6_IJNS7_ILi128EEESA_NS7_ILi256EEEEEELi256ENS_12float_e4m3_tEfNS_4arch4Sm90ELb1ELb0ELb0ELb0ELb0ELb0ELb0ELb1ELb1ELb0ELb0ELb0EEENS1_21CollectiveEpilogueFwdINS6_IJSA_SB_SA_EEES9_NS_10bfloat16_tESF_Li256ELb0ELb0ELb0ELb1EEENS1_30DynamicPersistentTileSchedulerILi256ELi128ELb0ELb0ELb1EEEEEEEEEvNT_6ParamsE,@function
        .size           _ZN7cutlass13device_kernelIN5flash11enable_sm90INS1_16FlashAttnFwdSm90INS1_25CollectiveMainloopFwdSm90ILi2EN4cute5tupleIJNS5_1CILi1EEES8_S8_EEENS6_IJNS7_ILi128EEESA_NS7_ILi256EEEEEELi256ENS_12float_e4m3_tEfNS_4arch4Sm90ELb1ELb0ELb0ELb0ELb0ELb0ELb0ELb1ELb1ELb0ELb0ELb0EEENS1_21CollectiveEpilogueFwdINS6_IJSA_SB_SA_EEES9_NS_10bfloat16_tESF_Li256ELb0ELb0ELb0ELb1EEENS1_30DynamicPersistentTileSchedulerILi256ELi128ELb0ELb0ELb1EEEEEEEEEvNT_6ParamsE,(.L_x_15 - _ZN7cutlass13device_kernelIN5flash11enable_sm90INS1_16FlashAttnFwdSm90INS1_25CollectiveMainloopFwdSm90ILi2EN4cute5tupleIJNS5_1CILi1EEES8_S8_EEENS6_IJNS7_ILi128EEESA_NS7_ILi256EEEEEELi256ENS_12float_e4m3_tEfNS_4arch4Sm90ELb1ELb0ELb0ELb0ELb0ELb0ELb0ELb1ELb1ELb0ELb0ELb0EEENS1_21CollectiveEpilogueFwdINS6_IJSA_SB_SA_EEES9_NS_10bfloat16_tESF_Li256ELb0ELb0ELb0ELb1EEENS1_30DynamicPersistentTileSchedulerILi256ELi128ELb0ELb0ELb1EEEEEEEEEvNT_6ParamsE)
        .other          _ZN7cutlass13device_kernelIN5flash11enable_sm90INS1_16FlashAttnFwdSm90INS1_25CollectiveMainloopFwdSm90ILi2EN4cute5tupleIJNS5_1CILi1EEES8_S8_EEENS6_IJNS7_ILi128EEESA_NS7_ILi256EEEEEELi256ENS_12float_e4m3_tEfNS_4arch4Sm90ELb1ELb0ELb0ELb0ELb0ELb0ELb0ELb1ELb1ELb0ELb0ELb0EEENS1_21CollectiveEpilogueFwdINS6_IJSA_SB_SA_EEES9_NS_10bfloat16_tESF_Li256ELb0ELb0ELb0ELb1EEENS1_30DynamicPersistentTileSchedulerILi256ELi128ELb0ELb0ELb1EEEEEEEEEvNT_6ParamsE,@"STO_CUDA_ENTRY STV_DEFAULT"
_ZN7cutlass13device_kernelIN5flash11enable_sm90INS1_16FlashAttnFwdSm90INS1_25CollectiveMainloopFwdSm90ILi2EN4cute5tupleIJNS5_1CILi1EEES8_S8_EEENS6_IJNS7_ILi128EEESA_NS7_ILi256EEEEEELi256ENS_12float_e4m3_tEfNS_4arch4Sm90ELb1ELb0ELb0ELb0ELb0ELb0ELb0ELb1ELb1ELb0ELb0ELb0EEENS1_21CollectiveEpilogueFwdINS6_IJSA_SB_SA_EEES9_NS_10bfloat16_tESF_Li256ELb0ELb0ELb0ELb1EEENS1_30DynamicPersistentTileSchedulerILi256ELi128ELb0ELb0ELb1EEEEEEEEEvNT_6ParamsE:
[----:B------:R-:W-:Y:S01]  /*0000*/  LDC R1, c[0x0][0x37c] ;  /* 0x0000df00ff017b82 */ /* 0x000fe20000000800 */
[----:B------:R-:W-:Y:S05]  /*0010*/  EXIT ;  /* 0x000000000000794d */ /* 0x000fea0003800000 */
.L_x_6:
        /* <DEDUP_REMOVED lines=14> */
.L_x_15:


//--------------------- .text._ZN7cutlass13device_kernelIN5flash11enable_sm90INS1_16FlashAttnFwdSm90INS1_25CollectiveMainloopFwdSm90ILi2EN4cute5tupleIJNS5_1CILi1EEES8_S8_EEENS6_IJNS7_ILi128EEESA_NS7_ILi256EEEEEELi256ENS_12float_e4m3_tEfNS_4arch4Sm90ELb1ELb0ELb0ELb1ELb0ELb0ELb0ELb1ELb1ELb0ELb0ELb0EEENS1_21CollectiveEpilogueFwdINS6_IJSA_SB_SA_EEES9_NS_10bfloat16_tESF_Li256ELb1ELb0ELb0ELb1EEENS1_36VarlenDynamicPersistentTileSchedulerILi128ELi128ELi256ELi128ELb0ELb0ELb1ELb1ELb1ELb1EEEEEEEEEvNT_6ParamsE --------------------------
	.section	.text._ZN7cutlass13device_kernelIN5flash11enable_sm90INS1_16FlashAttnFwdSm90INS1_25CollectiveMainloopFwdSm90ILi2EN4cute5tupleIJNS5_1CILi1EEES8_S8_EEENS6_IJNS7_ILi128EEESA_NS7_ILi256EEEEEELi256ENS_12float_e4m3_tEfNS_4arch4Sm90ELb1ELb0ELb0ELb1ELb0ELb0ELb0ELb1ELb1ELb0ELb0ELb0EEENS1_21CollectiveEpilogueFwdINS6_IJSA_SB_SA_EEES9_NS_10bfloat16_tESF_Li256ELb1ELb0ELb0ELb1EEENS1_36VarlenDynamicPersistentTileSchedulerILi128ELi128ELi256ELi128ELb0ELb0ELb1ELb1ELb1ELb1EEEEEEEEEvNT_6ParamsE,"ax",@progbits
	.align	128
.text._ZN7cutlass13device_kernelIN5flash11enable_sm90INS1_16FlashAttnFwdSm90INS1_25CollectiveMainloopFwdSm90ILi2EN4cute5tupleIJNS5_1CILi1EEES8_S8_EEENS6_IJNS7_ILi128EEESA_NS7_ILi256EEEEEELi256ENS_12float_e4m3_tEfNS_4arch4Sm90ELb1ELb0ELb0ELb1ELb0ELb0ELb0ELb1ELb1ELb0ELb0ELb0EEENS1_21CollectiveEpilogueFwdINS6_IJSA_SB_SA_EEES9_NS_10bfloat16_tESF_Li256ELb1ELb0ELb0ELb1EEENS1_36VarlenDynamicPersistentTileSchedulerILi128ELi128ELi256ELi128ELb0ELb0ELb1ELb1ELb1ELb1EEEEEEEEEvNT_6ParamsE:
        .type           _ZN7cutlass13device_kernelIN5flash11enable_sm90INS1_16FlashAttnFwdSm90INS1_25CollectiveMainloopFwdSm90ILi2EN4cute5tupleIJNS5_1CILi1EEES8_S8_EEENS6_IJNS7_ILi128EEESA_NS7_ILi256EEEEEELi256ENS_12float_e4m3_tEfNS_4arch4Sm90ELb1ELb0ELb0ELb1ELb0ELb0ELb0ELb1ELb1ELb0ELb0ELb0EEENS1_21CollectiveEpilogueFwdINS6_IJSA_SB_SA_EEES9_NS_10bfloat16_tESF_Li256ELb1ELb0ELb0ELb1EEENS1_36VarlenDynamicPersistentTileSchedulerILi128ELi128ELi256ELi128ELb0ELb0ELb1ELb1ELb1ELb1EEEEEEEEEvNT_6ParamsE,@function
        .size           _ZN7cutlass13device_kernelIN5flash11enable_sm90INS1_16FlashAttnFwdSm90INS1_25CollectiveMainloopFwdSm90ILi2EN4cute5tupleIJNS5_1CILi1EEES8_S8_EEENS6_IJNS7_ILi128EEESA_NS7_ILi256EEEEEELi256ENS_12float_e4m3_tEfNS_4arch4Sm90ELb1ELb0ELb0ELb1ELb0ELb0ELb0ELb1ELb1ELb0ELb0ELb0EEENS1_21CollectiveEpilogueFwdINS6_IJSA_SB_SA_EEES9_NS_10bfloat16_tESF_Li256ELb1ELb0ELb0ELb1EEENS1_36VarlenDynamicPersistentTileSchedulerILi128ELi128ELi256ELi128ELb0ELb0ELb1ELb1ELb1ELb1EEEEEEEEEvNT_6ParamsE,(.L_x_16 - _ZN7cutlass13device_kernelIN5flash11enable_sm90INS1_16FlashAttnFwdSm90INS1_25CollectiveMainloopFwdSm90ILi2EN4cute5tupleIJNS5_1CILi1EEES8_S8_EEENS6_IJNS7_ILi128EEESA_NS7_ILi256EEEEEELi256ENS_12float_e4m3_tEfNS_4arch4Sm90ELb1ELb0ELb0ELb1ELb0ELb0ELb0ELb1ELb1ELb0ELb0ELb0EEENS1_21CollectiveEpilogueFwdINS6_IJSA_SB_SA_EEES9_NS_10bfloat16_tESF_Li256ELb1ELb0ELb0ELb1EEENS1_36VarlenDynamicPersistentTileSchedulerILi128ELi128ELi256ELi128ELb0ELb0ELb1ELb1ELb1ELb1EEEEEEEEEvNT_6ParamsE)
        .other          _ZN7cutlass13device_kernelIN5flash11enable_sm90INS1_16FlashAttnFwdSm90INS1_25CollectiveMainloopFwdSm90ILi2EN4cute5tupleIJNS5_1CILi1EEES8_S8_EEENS6_IJNS7_ILi128EEESA_NS7_ILi256EEEEEELi256ENS_12float_e4m3_tEfNS_4arch4Sm90ELb1ELb0ELb0ELb1ELb0ELb0ELb0ELb1ELb1ELb0ELb0ELb0EEENS1_21CollectiveEpilogueFwdINS6_IJSA_SB_SA_EEES9_NS_10bfloat16_tESF_Li256ELb1ELb0ELb0ELb1EEENS1_36VarlenDynamicPersistentTileSchedulerILi128ELi128ELi256ELi128ELb0ELb0ELb1ELb1ELb1ELb1EEEEEEEEEvNT_6ParamsE,@"STO_CUDA_ENTRY STV_DEFAULT"
_ZN7cutlass13device_kernelIN5flash11enable_sm90INS1_16FlashAttnFwdSm90INS1_25CollectiveMainloopFwdSm90ILi2EN4cute5tupleIJNS5_1CILi1EEES8_S8_EEENS6_IJNS7_ILi128EEESA_NS7_ILi256EEEEEELi256ENS_12float_e4m3_tEfNS_4arch4Sm90ELb1ELb0ELb0ELb1ELb0ELb0ELb0ELb1ELb1ELb0ELb0ELb0EEENS1_21CollectiveEpilogueFwdINS6_IJSA_SB_SA_EEES9_NS_10bfloat16_tESF_Li256ELb1ELb0ELb0ELb1EEENS1_36VarlenDynamicPersistentTileSchedulerILi128ELi128ELi256ELi128ELb0ELb0ELb1ELb1ELb1ELb1EEEEEEEEEvNT_6ParamsE:
[----:B------:R-:W-:Y:S01]  /*0000*/  LDC R1, c[0x0][0x37c] ;  /* 0x0000df00ff017b82 */ /* 0x000fe20000000800 */
[----:B------:R-:W-:Y:S05]  /*0010*/  EXIT ;  /* 0x000000000000794d */ /* 0x000fea0003800000 */
.L_x_7:
        /* <DEDUP_REMOVED lines=14> */
.L_x_16:


//--------------------- .text._ZN7cutlass13device_kernelIN5flash11enable_sm90INS1_16FlashAttnFwdSm90INS1_25CollectiveMainloopFwdSm90ILi2EN4cute5tupleIJNS5_1CILi1EEES8_S8_EEENS6_IJNS7_ILi128EEESA_NS7_ILi256EEEEEELi256ENS_12float_e4m3_tEfNS_4arch4Sm90ELb1ELb0ELb0ELb1ELb0ELb1ELb0ELb1ELb1ELb0ELb0ELb0EEENS1_21CollectiveEpilogueFwdINS6_IJSA_SB_SA_EEES9_NS_10bfloat16_tESF_Li256ELb1ELb0ELb0ELb1EEENS1_36VarlenDynamicPersistentTileSchedulerILi128ELi128ELi256ELi128ELb0ELb0ELb1ELb1ELb1ELb1EEEEEEEEEvNT_6ParamsE --------------------------
	.section	.text._ZN7cutlass13device_kernelIN5flash11enable_sm90INS1_16FlashAttnFwdSm90INS1_25CollectiveMainloopFwdSm90ILi2EN4cute5tupleIJNS5_1CILi1EEES8_S8_EEENS6_IJNS7_ILi128EEESA_NS7_ILi256EEEEEELi256ENS_12float_e4m3_tEfNS_4arch4Sm90ELb1ELb0ELb0ELb1ELb0ELb1ELb0ELb1ELb1ELb0ELb0ELb0EEENS1_21CollectiveEpilogueFwdINS6_IJSA_SB_SA_EEES9_NS_10bfloat16_tESF_Li256ELb1ELb0ELb0ELb1EEENS1_36VarlenDynamicPersistentTileSchedulerILi128ELi128ELi256ELi128ELb0ELb0ELb1ELb1ELb1ELb1EEEEEEEEEvNT_6ParamsE,"ax",@progbits
	.align	128
.text._ZN7cutlass13device_kernelIN5flash11enable_sm90INS1_16FlashAttnFwdSm90INS1_25CollectiveMainloopFwdSm90ILi2EN4cute5tupleIJNS5_1CILi1EEES8_S8_EEENS6_IJNS7_ILi128EEESA_NS7_ILi256EEEEEELi256ENS_12float_e4m3_tEfNS_4arch4Sm90ELb1ELb0ELb0ELb1ELb0ELb1ELb0ELb1ELb1ELb0ELb0ELb0EEENS1_21CollectiveEpilogueFwdINS6_IJSA_SB_SA_EEES9_NS_10bfloat16_tESF_Li256ELb1ELb0ELb0ELb1EEENS1_36VarlenDynamicPersistentTileSchedulerILi128ELi128ELi256ELi128ELb0ELb0ELb1ELb1ELb1ELb1EEEEEEEEEvNT_6ParamsE:
        .type           _ZN7cutlass13device_kernelIN5flash11enable_sm90INS1_16FlashAttnFwdSm90INS1_25CollectiveMainloopFwdSm90ILi2EN4cute5tupleIJNS5_1CILi1EEES8_S8_EEENS6_IJNS7_ILi128EEESA_NS7_ILi256EEEEEELi256ENS_12float_e4m3_tEfNS_4arch4Sm90ELb1ELb0ELb0ELb1ELb0ELb1ELb0ELb1ELb1ELb0ELb0ELb0EEENS1_21CollectiveEpilogueFwdINS6_IJSA_SB_SA_EEES9_NS_10bfloat16_tESF_Li256ELb1ELb0ELb0ELb1EEENS1_36VarlenDynamicPersistentTileSchedulerILi128ELi128ELi256ELi128ELb0ELb0ELb1ELb1ELb1ELb1EEEEEEEEEvNT_6ParamsE,@function
        .size           _ZN7cutlass13device_kernelIN5flash11enable_sm90INS1_16FlashAttnFwdSm90INS1_25CollectiveMainloopFwdSm90ILi2EN4cute5tupleIJNS5_1CILi1EEES8_S8_EEENS6_IJNS7_ILi128EEESA_NS7_ILi256EEEEEELi256ENS_12float_e4m3_tEfNS_4arch4Sm90ELb1ELb0ELb0ELb1ELb0ELb1ELb0ELb1ELb1ELb0ELb0ELb0EEENS1_21CollectiveEpilogueFwdINS6_IJSA_SB_SA_EEES9_NS_10bfloat16_tESF_Li256ELb1ELb0ELb0ELb1EEENS1_36VarlenDynamicPersistentTileSchedulerILi128ELi128ELi256ELi128ELb0ELb0ELb1ELb1ELb1ELb1EEEEEEEEEvNT_6ParamsE,(.L_x_17 - _ZN7cutlass13device_kernelIN5flash11enable_sm90INS1_16FlashAttnFwdSm90INS1_25CollectiveMainloopFwdSm90ILi2EN4cute5tupleIJNS5_1CILi1EEES8_S8_EEENS6_IJNS7_ILi128EEESA_NS7_ILi256EEEEEELi256ENS_12float_e4m3_tEfNS_4arch4Sm90ELb1ELb0ELb0ELb1ELb0ELb1ELb0ELb1ELb1ELb0ELb0ELb0EEENS1_21CollectiveEpilogueFwdINS6_IJSA_SB_SA_EEES9_NS_10bfloat16_tESF_Li256ELb1ELb0ELb0ELb1EEENS1_36VarlenDynamicPersistentTileSchedulerILi128ELi128ELi256ELi128ELb0ELb0ELb1ELb1ELb1ELb1EEEEEEEEEvNT_6ParamsE)
        .other          _ZN7cutlass13device_kernelIN5flash11enable_sm90INS1_16FlashAttnFwdSm90INS1_25CollectiveMainloopFwdSm90ILi2EN4cute5tupleIJNS5_1CILi1EEES8_S8_EEENS6_IJNS7_ILi128EEESA_NS7_ILi256EEEEEELi256ENS_12float_e4m3_tEfNS_4arch4Sm90ELb1ELb0ELb0ELb1ELb0ELb1ELb0ELb1ELb1ELb0ELb0ELb0EEENS1_21CollectiveEpilogueFwdINS6_IJSA_SB_SA_EEES9_NS_10bfloat16_tESF_Li256ELb1ELb0ELb0ELb1EEENS1_36VarlenDynamicPersistentTileSchedulerILi128ELi128ELi256ELi128ELb0ELb0ELb1ELb1ELb1ELb1EEEEEEEEEvNT_6ParamsE,@"STO_CUDA_ENTRY STV_DEFAULT"
_ZN7cutlass13device_kernelIN5flash11enable_sm90INS1_16FlashAttnFwdSm90INS1_25CollectiveMainloopFwdSm90ILi2EN4cute5tupleIJNS5_1CILi1EEES8_S8_EEENS6_IJNS7_ILi128EEESA_NS7_ILi256EEEEEELi256ENS_12float_e4m3_tEfNS_4arch4Sm90ELb1ELb0ELb0ELb1ELb0ELb1ELb0ELb1ELb1ELb0ELb0ELb0EEENS1_21CollectiveEpilogueFwdINS6_IJSA_SB_SA_EEES9_NS_10bfloat16_tESF_Li256ELb1ELb0ELb0ELb1EEENS1_36VarlenDynamicPersistentTileSchedulerILi128ELi128ELi256ELi128ELb0ELb0ELb1ELb1ELb1ELb1EEEEEEEEEvNT_6ParamsE:
[----:B------:R-:W-:Y:S01]  /*0000*/  LDC R1, c[0x0][0x37c] ;  /* 0x0000df00ff017b82 */ /* 0x000fe20000000800 */
[----:B------:R-:W-:Y:S05]  /*0010*/  EXIT ;  /* 0x000000000000794d */ /* 0x000fea0003800000 */
.L_x_8:
        /* <DEDUP_REMOVED lines=14> */
.L_x_17:


//--------------------- .nv.shared.reserved.0     --------------------------
	.section	.nv.shared.reserved.0,"aw",@nobits
	.weak		__nv_reservedSMEM_offset_0_alias
	.size		__nv_reservedSMEM_offset_0_alias, 0, 64
	.other		__nv_reservedSMEM_offset_0_alias,@"STO_CUDA_RESERVED_SHARED STV_DEFAULT"
__nv_reservedSMEM_offset_0_alias:
	.zero		0
	.zero		64


//--------------------- .nv.global                --------------------------
	.section	.nv.global,"aw",@nobits
.nv.global:
	.type		_ZN66_INTERNAL_ba332411_30_flash_fwd_hdim256_e4m3_sm90_cu_e763cb1e_30154cute1_E,@object
	.size		_ZN66_INTERNAL_ba332411_30_flash_fwd_hdim256_e4m3_sm90_cu_e763cb1e_30154cute1_E,(_ZN66_INTERNAL_ba332411_30_flash_fwd_hdim256_e4m3_sm90_cu_e763cb1e_30154cuda3std3__45__cpo6cbeginE - _ZN66_INTERNAL_ba332411_30_flash_fwd_hdim256_e4m3_sm90_cu_e763cb1e_30154cute1_E)
_ZN66_INTERNAL_ba332411_30_flash_fwd_hdim256_e4m3_sm90_cu_e763cb1e_30154cute1_E:
	.zero		1
	.type		_ZN66_INTERNAL_ba332411_30_flash_fwd_hdim256_e4m3_sm90_cu_e763cb1e_30154cuda3std3__45__cpo6cbeginE,@object
	.size		_ZN66_INTERNAL_ba332411_30_flash_fwd_hdim256_e4m3_sm90_cu_e763cb1e_30154cuda3std3__45__cpo6cbeginE,(_ZN66_INTERNAL_ba332411_30_flash_fwd_hdim256_e4m3_sm90_cu_e763cb1e_30154cuda3std3__48in_placeE - _ZN66_INTERNAL_ba332411_30_flash_fwd_hdim256_e4m3_sm90_cu_e763cb1e_30154cuda3std3__45__cpo6cbeginE)
_ZN66_INTERNAL_ba332411_30_flash_fwd_hdim256_e4m3_sm90_cu_e763cb1e_30154cuda3std3__45__cpo6cbeginE:
	.zero		1
	.type		_ZN66_INTERNAL_ba332411_30_flash_fwd_hdim256_e4m3_sm90_cu_e763cb1e_30154cuda3std3__48in_placeE,@object
	.size		_ZN66_INTERNAL_ba332411_30_flash_fwd_hdim256_e4m3_sm90_cu_e763cb1e_30154cuda3std3__48in_placeE,(_ZN66_INTERNAL_ba332411_30_flash_fwd_hdim256_e4m3_sm90_cu_e763cb1e_30154cuda3std6ranges3__45__cpo9iter_moveE - _ZN66_INTERNAL_ba332411_30_flash_fwd_hdim256_e4m3_sm90_cu_e763cb1e_30154cuda3std3__48in_placeE)
_ZN66_INTERNAL_ba332411_30_flash_fwd_hdim256_e4m3_sm90_cu_e763cb1e_30154cuda3std3__48in_placeE:
	.zero		1
	.type		_ZN66_INTERNAL_ba332411_30_flash_fwd_hdim256_e4m3_sm90_cu_e763cb1e_30154cuda3std6ranges3__45__cpo9iter_moveE,@object
	.size		_ZN66_INTERNAL_ba332411_30_flash_fwd_hdim256_e4m3_sm90_cu_e763cb1e_30154cuda3std6ranges3__45__cpo9iter_moveE,(_ZN66_INTERNAL_ba332411_30_flash_fwd_hdim256_e4m3_sm90_cu_e763cb1e_30154cuda3std3__45__cpo5beginE - _ZN66_INTERNAL_ba332411_30_flash_fwd_hdim256_e4m3_sm90_cu_e763cb1e_30154cuda3std6ranges3__45__cpo9iter_moveE)
_ZN66_INTERNAL_ba332411_30_flash_fwd_hdim256_e4m3_sm90_cu_e763cb1e_30154cuda3std6ranges3__45__cpo9iter_moveE:
	.zero		1
	.type		_ZN66_INTERNAL_ba332411_30_flash_fwd_hdim256_e4m3_sm90_cu_e763cb1e_30154cuda3std3__45__cpo5beginE,@object
	.size		_ZN66_INTERNAL_ba332411_30_flash_fwd_hdim256_e4m3_sm90_cu_e763cb1e_30154cuda3std3__45__cpo5beginE,(_ZN66_INTERNAL_ba332411_30_flash_fwd_hdim256_e4m3_sm90_cu_e763cb1e_30154cuda3std3__468_GLOBAL__N__ba332411_30_flash_fwd_hdim256_e4m3_sm90_cu_e763cb1e_30156ignoreE - _ZN66_INTERNAL_ba332411_30_flash_fwd_hdim256_e4m3_sm90_cu_e763cb1e_30154cuda3std3__45__cpo5beginE)
_ZN66_INTERNAL_ba332411_30_flash_fwd_hdim256_e4m3_sm90_cu_e763cb1e_30154cuda3std3__45__cpo5beginE:
	.zero		1
	.type		_ZN66_INTERNAL_ba332411_30_flash_fwd_hdim256_e4m3_sm90_cu_e763cb1e_30154cuda3std3__468_GLOBAL__N__ba332411_30_flash_fwd_hdim256_e4m3_sm90_cu_e763cb1e_30156ignoreE,@object
	.size		_ZN66_INTERNAL_ba332411_30_flash_fwd_hdim256_e4m3_sm90_cu_e763cb1e_30154cuda3std3__468_GLOBAL__N__ba332411_30_flash_fwd_hdim256_e4m3_sm90_cu_e763cb1e_30156ignoreE,(_ZN66_INTERNAL_ba332411_30_flash_fwd_hdim256_e4m3_sm90_cu_e763cb1e_30154cute7productE - _ZN66_INTERNAL_ba332411_30_flash_fwd_hdim256_e4m3_sm90_cu_e763cb1e_30154cuda3std3__468_GLOBAL__N__ba332411_30_flash_fwd_hdim256_e4m3_sm90_cu_e763cb1e_30156ignoreE)
_ZN66_INTERNAL_ba332411_30_flash_fwd_hdim256_e4m3_sm90_cu_e763cb1e_30154cuda3std3__468_GLOBAL__N__ba332411_30_flash_fwd_hdim256_e4m3_sm90_cu_e763cb1e_30156ignoreE:
	.zero		1
	.type		_ZN66_INTERNAL_ba332411_30_flash_fwd_hdim256_e4m3_sm90_cu_e763cb1e_30154cute7productE,@object
	.size		_ZN66_INTERNAL_ba332411_30_flash_fwd_hdim256_e4m3_sm90_cu_e763cb1e_30154cute7productE,(_ZN66_INTERNAL_ba332411_30_flash_fwd_hdim256_e4m3_sm90_cu_e763cb1e_30154cuda3std3__45__cpo3endE - _ZN66_INTERNAL_ba332411_30_flash_fwd_hdim256_e4m3_sm90_cu_e763cb1e_30154cute7productE)
_ZN66_INTERNAL_ba332411_30_flash_fwd_hdim256_e4m3_sm90_cu_e763cb1e_30154cute7productE:
	.zero		1
	.type		_ZN66_INTERNAL_ba332411_30_flash_fwd_hdim256_e4m3_sm90_cu_e763cb1e_30154cuda3std3__45__cpo3endE,@object
	.size		_ZN66_INTERNAL_ba332411_30_flash_fwd_hdim256_e4m3_sm90_cu_e763cb1e_30154cuda3std3__45__cpo3endE,(_ZN66_INTERNAL_ba332411_30_flash_fwd_hdim256_e4m3_sm90_cu_e763cb1e_30154cuda3std3__419piecewise_constructE - _ZN66_INTERNAL_ba332411_30_flash_fwd_hdim256_e4m3_sm90_cu_e763cb1e_30154cuda3std3__45__cpo3endE)
_ZN66_INTERNAL_ba332411_30_flash_fwd_hdim256_e4m3_sm90_cu_e763cb1e_30154cuda3std3__45__cpo3endE:
	.zero		1
	.type		_ZN66_INTERNAL_ba332411_30_flash_fwd_hdim256_e4m3_sm90_cu_e763cb1e_30154cuda3std3__419piecewise_constructE,@object
	.size		_ZN66_INTERNAL_ba332411_30_flash_fwd_hdim256_e4m3_sm90_cu_e763cb1e_30154cuda3std3__419piecewise_constructE,(_ZN66_INTERNAL_ba332411_30_flash_fwd_hdim256_e4m3_sm90_cu_e763cb1e_30154cuda3std3__45__cpo4cendE - _ZN66_INTERNAL_ba332411_30_flash_fwd_hdim256_e4m3_sm90_cu_e763cb1e_30154cuda3std3__419piecewise_constructE)
_ZN66_INTERNAL_ba332411_30_flash_fwd_hdim256_e4m3_sm90_cu_e763cb1e_30154cuda3std3__419piecewise_constructE:
	.zero		1
	.type		_ZN66_INTERNAL_ba332411_30_flash_fwd_hdim256_e4m3_sm90_cu_e763cb1e_30154cuda3std3__45__cpo4cendE,@object
	.size		_ZN66_INTERNAL_ba332411_30_flash_fwd_hdim256_e4m3_sm90_cu_e763cb1e_30154cuda3std3__45__cpo4cendE,(_ZN66_INTERNAL_ba332411_30_flash_fwd_hdim256_e4m3_sm90_cu_e763cb1e_30154cuda3std6ranges3__45__cpo4swapE - _ZN66_INTERNAL_ba332411_30_flash_fwd_hdim256_e4m3_sm90_cu_e763cb1e_30154cuda3std3__45__cpo4cendE)
_ZN66_INTERNAL_ba332411_30_flash_fwd_hdim256_e4m3_sm90_cu_e763cb1e_30154cuda3std3__45__cpo4cendE:
	.zero		1
	.type		_ZN66_INTERNAL_ba332411_30_flash_fwd_hdim256_e4m3_sm90_cu_e763cb1e_30154cuda3std6ranges3__45__cpo4swapE,@object
	.size		_ZN66_INTERNAL_ba332411_30_flash_fwd_hdim256_e4m3_sm90_cu_e763cb1e_30154cuda3std6ranges3__45__cpo4swapE,(.L_7 - _ZN66_INTERNAL_ba332411_30_flash_fwd_hdim256_e4m3_sm90_cu_e763cb1e_30154cuda3std6ranges3__45__cpo4swapE)
_ZN66_INTERNAL_ba332411_30_flash_fwd_hdim256_e4m3_sm90_cu_e763cb1e_30154cuda3std6ranges3__45__cpo4swapE:
	.zero		1
.L_7:


//--------------------- .nv.constant0._ZN7cutlass13device_kernelIN5flash11enable_sm90INS1_16FlashAttnFwdSm90INS1_25CollectiveMainloopFwdSm90ILi2EN4cute5tupleIJNS5_1CILi1EEES8_S8_EEENS6_IJNS7_ILi128EEESA_NS7_ILi256EEEEEELi256ENS_12float_e4m3_tEfNS_4arch4Sm90ELb0ELb0ELb0ELb0ELb0ELb0ELb0ELb1ELb1ELb0ELb0ELb0EEENS1_21CollectiveEpilogueFwdINS6_IJSA_SB_SA_EEES9_NS_10bfloat16_tESF_Li256ELb0ELb0ELb0ELb1EEENS1_29StaticPersistentTileSchedulerILb0EEEEEEEEEvNT_6ParamsE --------------------------
	.section	.nv.constant0._ZN7cutlass13device_kernelIN5flash11enable_sm90INS1_16FlashAttnFwdSm90INS1_25CollectiveMainloopFwdSm90ILi2EN4cute5tupleIJNS5_1CILi1EEES8_S8_EEENS6_IJNS7_ILi128EEESA_NS7_ILi256EEEEEELi256ENS_12float_e4m3_tEfNS_4arch4Sm90ELb0ELb0ELb0ELb0ELb0ELb0ELb0ELb1ELb1ELb0ELb0ELb0EEENS1_21CollectiveEpilogueFwdINS6_IJSA_SB_SA_EEES9_NS_10bfloat16_tESF_Li256ELb0ELb0ELb0ELb1EEENS1_29StaticPersistentTileSchedulerILb0EEEEEEEEEvNT_6ParamsE,"a",@progbits
	.sectionflags	@""
	.align	4
.nv.constant0._ZN7cutlass13device_kernelIN5flash11enable_sm90INS1_16FlashAttnFwdSm90INS1_25CollectiveMainloopFwdSm90ILi2EN4cute5tupleIJNS5_1CILi1EEES8_S8_EEENS6_IJNS7_ILi128EEESA_NS7_ILi256EEEEEELi256ENS_12float_e4m3_tEfNS_4arch4Sm90ELb0ELb0ELb0ELb0ELb0ELb0ELb0ELb1ELb1ELb0ELb0ELb0EEENS1_21CollectiveEpilogueFwdINS6_IJSA_SB_SA_EEES9_NS_10bfloat16_tESF_Li256ELb0ELb0ELb0ELb1EEENS1_29StaticPersistentTileSchedulerILb0EEEEEEEEEvNT_6ParamsE:
	.zero		3840


//--------------------- .nv.constant0._ZN7cutlass13device_kernelIN5flash11enable_sm90INS1_16FlashAttnFwdSm90INS1_25CollectiveMainloopFwdSm90ILi2EN4cute5tupleIJNS5_1CILi1EEES8_S8_EEENS6_IJNS7_ILi128EEESA_NS7_ILi256EEEEEELi256ENS_12float_e4m3_tEfNS_4arch4Sm90ELb0ELb0ELb0ELb1ELb0ELb0ELb0ELb1ELb1ELb0ELb0ELb0EEENS1_21CollectiveEpilogueFwdINS6_IJSA_SB_SA_EEES9_NS_10bfloat16_tESF_Li256ELb1ELb0ELb0ELb1EEENS1_36VarlenDynamicPersistentTileSchedulerILi128ELi128ELi256ELi128ELb0ELb0ELb1ELb0ELb1ELb1EEEEEEEEEvNT_6ParamsE --------------------------
	.section	.nv.constant0._ZN7cutlass13device_kernelIN5flash11enable_sm90INS1_16FlashAttnFwdSm90INS1_25CollectiveMainloopFwdSm90ILi2EN4cute5tupleIJNS5_1CILi1EEES8_S8_EEENS6_IJNS7_ILi128EEESA_NS7_ILi256EEEEEELi256ENS_12float_e4m3_tEfNS_4arch4Sm90ELb0ELb0ELb0ELb1ELb0ELb0ELb0ELb1ELb1ELb0ELb0ELb0EEENS1_21CollectiveEpilogueFwdINS6_IJSA_SB_SA_EEES9_NS_10bfloat16_tESF_Li256ELb1ELb0ELb0ELb1EEENS1_36VarlenDynamicPersistentTileSchedulerILi128ELi128ELi256ELi128ELb0ELb0ELb1ELb0ELb1ELb1EEEEEEEEEvNT_6ParamsE,"a",@progbits
	.sectionflags	@""
	.align	4
.nv.constant0._ZN7cutlass13device_kernelIN5flash11enable_sm90INS1_16FlashAttnFwdSm90INS1_25CollectiveMainloopFwdSm90ILi2EN4cute5tupleIJNS5_1CILi1EEES8_S8_EEENS6_IJNS7_ILi128EEESA_NS7_ILi256EEEEEELi256ENS_12float_e4m3_tEfNS_4arch4Sm90ELb0ELb0ELb0ELb1ELb0ELb0ELb0ELb1ELb1ELb0ELb0ELb0EEENS1_21CollectiveEpilogueFwdINS6_IJSA_SB_SA_EEES9_NS_10bfloat16_tESF_Li256ELb1ELb0ELb0ELb1EEENS1_36VarlenDynamicPersistentTileSchedulerILi128ELi128ELi256ELi128ELb0ELb0ELb1ELb0ELb1ELb1EEEEEEEEEvNT_6ParamsE:
	.zero		3456


//--------------------- .nv.constant0._ZN7cutlass13device_kernelIN5flash11enable_sm90INS1_16FlashAttnFwdSm90INS1_25CollectiveMainloopFwdSm90ILi2EN4cute5tupleIJNS5_1CILi1EEES8_S8_EEENS6_IJNS7_ILi128EEESA_NS7_ILi256EEEEEELi256ENS_12float_e4m3_tEfNS_4arch4Sm90ELb0ELb0ELb0ELb1ELb0ELb1ELb0ELb1ELb1ELb0ELb0ELb0EEENS1_21CollectiveEpilogueFwdINS6_IJSA_SB_SA_EEES9_NS_10bfloat16_tESF_Li256ELb1ELb0ELb0ELb1EEENS1_36VarlenDynamicPersistentTileSchedulerILi128ELi128ELi256ELi128ELb0ELb0ELb1ELb0ELb1ELb1EEEEEEEEEvNT_6ParamsE --------------------------
	.section	.nv.constant0._ZN7cutlass13device_kernelIN5flash11enable_sm90INS1_16FlashAttnFwdSm90INS1_25CollectiveMainloopFwdSm90ILi2EN4cute5tupleIJNS5_1CILi1EEES8_S8_EEENS6_IJNS7_ILi128EEESA_NS7_ILi256EEEEEELi256ENS_12float_e4m3_tEfNS_4arch4Sm90ELb0ELb0ELb0ELb1ELb0ELb1ELb0ELb1ELb1ELb0ELb0ELb0EEENS1_21CollectiveEpilogueFwdINS6_IJSA_SB_SA_EEES9_NS_10bfloat16_tESF_Li256ELb1ELb0ELb0ELb1EEENS1_36VarlenDynamicPersistentTileSchedulerILi128ELi128ELi256ELi128ELb0ELb0ELb1ELb0ELb1ELb1EEEEEEEEEvNT_6ParamsE,"a",@progbits
	.sectionflags	@""
	.align	4
.nv.constant0._ZN7cutlass13device_kernelIN5flash11enable_sm90INS1_16FlashAttnFwdSm90INS1_25CollectiveMainloopFwdSm90ILi2EN4cute5tupleIJNS5_1CILi1EEES8_S8_EEENS6_IJNS7_ILi128EEESA_NS7_ILi256EEEEEELi256ENS_12float_e4m3_tEfNS_4arch4Sm90ELb0ELb0ELb0ELb1ELb0ELb1ELb0ELb1ELb1ELb0ELb0ELb0EEENS1_21CollectiveEpilogueFwdINS6_IJSA_SB_SA_EEES9_NS_10bfloat16_tESF_Li256ELb1ELb0ELb0ELb1EEENS1_36VarlenDynamicPersistentTileSchedulerILi128ELi128ELi256ELi128ELb0ELb0ELb1ELb0ELb1ELb1EEEEEEEEEvNT_6ParamsE:
	.zero		3456


//--------------------- .nv.constant0._ZN7cutlass13device_kernelIN5flash11enable_sm90INS1_16FlashAttnFwdSm90INS1_25CollectiveMainloopFwdSm90ILi2EN4cute5tupleIJNS5_1CILi1EEES8_S8_EEENS6_IJNS7_ILi128EEENS7_ILi64EEENS7_ILi256EEEEEELi256ENS_12float_e4m3_tEfNS_4arch4Sm90ELb0ELb1ELb0ELb0ELb0ELb0ELb0ELb1ELb1ELb0ELb0ELb0EEENS1_21CollectiveEpilogueFwdINS6_IJSA_SC_SB_EEES9_NS_10bfloat16_tESG_Li256ELb0ELb0ELb0ELb1EEENS1_30DynamicPersistentTileSchedulerILi256ELi128ELb0ELb0ELb1EEEEEEEEEvNT_6ParamsE --------------------------
	.section	.nv.constant0._ZN7cutlass13device_kernelIN5flash11enable_sm90INS1_16FlashAttnFwdSm90INS1_25CollectiveMainloopFwdSm90ILi2EN4cute5tupleIJNS5_1CILi1EEES8_S8_EEENS6_IJNS7_ILi128EEENS7_ILi64EEENS7_ILi256EEEEEELi256ENS_12float_e4m3_tEfNS_4arch4Sm90ELb0ELb1ELb0ELb0ELb0ELb0ELb0ELb1ELb1ELb0ELb0ELb0EEENS1_21CollectiveEpilogueFwdINS6_IJSA_SC_SB_EEES9_NS_10bfloat16_tESG_Li256ELb0ELb0ELb0ELb1EEENS1_30DynamicPersistentTileSchedulerILi256ELi128ELb0ELb0ELb1EEEEEEEEEvNT_6ParamsE,"a",@progbits
	.sectionflags	@""
	.align	4
.nv.constant0._ZN7cutlass13device_kernelIN5flash11enable_sm90INS1_16FlashAttnFwdSm90INS1_25CollectiveMainloopFwdSm90ILi2EN4cute5tupleIJNS5_1CILi1EEES8_S8_EEENS6_IJNS7_ILi128EEENS7_ILi64EEENS7_ILi256EEEEEELi256ENS_12float_e4m3_tEfNS_4arch4Sm90ELb0ELb1ELb0ELb0ELb0ELb0ELb0ELb1ELb1ELb0ELb0ELb0EEENS1_21CollectiveEpilogueFwdINS6_IJSA_SC_SB_EEES9_NS_10bfloat16_tESG_Li256ELb0ELb0ELb0ELb1EEENS1_30DynamicPersistentTileSchedulerILi256ELi128ELb0ELb0ELb1EEEEEEEEEvNT_6ParamsE:
	.zero		3840


//--------------------- .nv.constant0._ZN7cutlass13device_kernelIN5flash11enable_sm90INS1_16FlashAttnFwdSm90INS1_25CollectiveMainloopFwdSm90ILi2EN4cute5tupleIJNS5_1CILi1EEES8_S8_EEENS6_IJNS7_ILi128EEENS7_ILi64EEENS7_ILi256EEEEEELi256ENS_12float_e4m3_tEfNS_4arch4Sm90ELb0ELb1ELb0ELb1ELb0ELb0ELb0ELb1ELb1ELb0ELb0ELb0EEENS1_21CollectiveEpilogueFwdINS6_IJSA_SC_SB_EEES9_NS_10bfloat16_tESG_Li256ELb1ELb0ELb0ELb1EEENS1_36VarlenDynamicPersistentTileSchedulerILi128ELi64ELi256ELi128ELb0ELb0ELb1ELb1ELb0ELb1EEEEEEEEEvNT_6ParamsE --------------------------
	.section	.nv.constant0._ZN7cutlass13device_kernelIN5flash11enable_sm90INS1_16FlashAttnFwdSm90INS1_25CollectiveMainloopFwdSm90ILi2EN4cute5tupleIJNS5_1CILi1EEES8_S8_EEENS6_IJNS7_ILi128EEENS7_ILi64EEENS7_ILi256EEEEEELi256ENS_12float_e4m3_tEfNS_4arch4Sm90ELb0ELb1ELb0ELb1ELb0ELb0ELb0ELb1ELb1ELb0ELb0ELb0EEENS1_21CollectiveEpilogueFwdINS6_IJSA_SC_SB_EEES9_NS_10bfloat16_tESG_Li256ELb1ELb0ELb0ELb1EEENS1_36VarlenDynamicPersistentTileSchedulerILi128ELi64ELi256ELi128ELb0ELb0ELb1ELb1ELb0ELb1EEEEEEEEEvNT_6ParamsE,"a",@progbits
	.sectionflags	@""
	.align	4
.nv.constant0._ZN7cutlass13device_kernelIN5flash11enable_sm90INS1_16FlashAttnFwdSm90INS1_25CollectiveMainloopFwdSm90ILi2EN4cute5tupleIJNS5_1CILi1EEES8_S8_EEENS6_IJNS7_ILi128EEENS7_ILi64EEENS7_ILi256EEEEEELi256ENS_12float_e4m3_tEfNS_4arch4Sm90ELb0ELb1ELb0ELb1ELb0ELb0ELb0ELb1ELb1ELb0ELb0ELb0EEENS1_21CollectiveEpilogueFwdINS6_IJSA_SC_SB_EEES9_NS_10bfloat16_tESG_Li256ELb1ELb0ELb0ELb1EEENS1_36VarlenDynamicPersistentTileSchedulerILi128ELi64ELi256ELi128ELb0ELb0ELb1ELb1ELb0ELb1EEEEEEEEEvNT_6ParamsE:
	.zero		3456


//--------------------- .nv.constant0._ZN7cutlass13device_kernelIN5flash11enable_sm90INS1_16FlashAttnFwdSm90INS1_25CollectiveMainloopFwdSm90ILi2EN4cute5tupleIJNS5_1CILi1EEES8_S8_EEENS6_IJNS7_ILi128EEENS7_ILi64EEENS7_ILi256EEEEEELi256ENS_12float_e4m3_tEfNS_4arch4Sm90ELb0ELb1ELb0ELb1ELb0ELb1ELb0ELb1ELb1ELb0ELb0ELb0EEENS1_21CollectiveEpilogueFwdINS6_IJSA_SC_SB_EEES9_NS_10bfloat16_tESG_Li256ELb1ELb0ELb0ELb1EEENS1_36VarlenDynamicPersistentTileSchedulerILi128ELi64ELi256ELi128ELb0ELb0ELb1ELb1ELb0ELb1EEEEEEEEEvNT_6ParamsE --------------------------
	.section	.nv.constant0._ZN7cutlass13device_kernelIN5flash11enable_sm90INS1_16FlashAttnFwdSm90INS1_25CollectiveMainloopFwdSm90ILi2EN4cute5tupleIJNS5_1CILi1EEES8_S8_EEENS6_IJNS7_ILi128EEENS7_ILi64EEENS7_ILi256EEEEEELi256ENS_12float_e4m3_tEfNS_4arch4Sm90ELb0ELb1ELb0ELb1ELb0ELb1ELb0ELb1ELb1ELb0ELb0ELb0EEENS1_21CollectiveEpilogueFwdINS6_IJSA_SC_SB_EEES9_NS_10bfloat16_tESG_Li256ELb1ELb0ELb0ELb1EEENS1_36VarlenDynamicPersistentTileSchedulerILi128ELi64ELi256ELi128ELb0ELb0ELb1ELb1ELb0ELb1EEEEEEEEEvNT_6ParamsE,"a",@progbits
	.sectionflags	@""
	.align	4
.nv.constant0._ZN7cutlass13device_kernelIN5flash11enable_sm90INS1_16FlashAttnFwdSm90INS1_25CollectiveMainloopFwdSm90ILi2EN4cute5tupleIJNS5_1CILi1EEES8_S8_EEENS6_IJNS7_ILi128EEENS7_ILi64EEENS7_ILi256EEEEEELi256ENS_12float_e4m3_tEfNS_4arch4Sm90ELb0ELb1ELb0ELb1ELb0ELb1ELb0ELb1ELb1ELb0ELb0ELb0EEENS1_21CollectiveEpilogueFwdINS6_IJSA_SC_SB_EEES9_NS_10bfloat16_tESG_Li256ELb1ELb0ELb0ELb1EEENS1_36VarlenDynamicPersistentTileSchedulerILi128ELi64ELi256ELi128ELb0ELb0ELb1ELb1ELb0ELb1EEEEEEEEEvNT_6ParamsE:
	.zero		3456


//--------------------- .nv.constant0._ZN7cutlass13device_kernelIN5flash11enable_sm90INS1_16FlashAttnFwdSm90INS1_25CollectiveMainloopFwdSm90ILi2EN4cute5tupleIJNS5_1CILi1EEES8_S8_EEENS6_IJNS7_ILi128EEESA_NS7_ILi256EEEEEELi256ENS_12float_e4m3_tEfNS_4arch4Sm90ELb1ELb0ELb0ELb0ELb0ELb0ELb0ELb1ELb1ELb0ELb0ELb0EEENS1_21CollectiveEpilogueFwdINS6_IJSA_SB_SA_EEES9_NS_10bfloat16_tESF_Li256ELb0ELb0ELb0ELb1EEENS1_30DynamicPersistentTileSchedulerILi256ELi128ELb0ELb0ELb1EEEEEEEEEvNT_6ParamsE --------------------------
	.section	.nv.constant0._ZN7cutlass13device_kernelIN5flash11enable_sm90INS1_16FlashAttnFwdSm90INS1_25CollectiveMainloopFwdSm90ILi2EN4cute5tupleIJNS5_1CILi1EEES8_S8_EEENS6_IJNS7_ILi128EEESA_NS7_ILi256EEEEEELi256ENS_12float_e4m3_tEfNS_4arch4Sm90ELb1ELb0ELb0ELb0ELb0ELb0ELb0ELb1ELb1ELb0ELb0ELb0EEENS1_21CollectiveEpilogueFwdINS6_IJSA_SB_SA_EEES9_NS_10bfloat16_tESF_Li256ELb0ELb0ELb0ELb1EEENS1_30DynamicPersistentTileSchedulerILi256ELi128ELb0ELb0ELb1EEEEEEEEEvNT_6ParamsE,"a",@progbits
	.sectionflags	@""
	.align	4
.nv.constant0._ZN7cutlass13device_kernelIN5flash11enable_sm90INS1_16FlashAttnFwdSm90INS1_25CollectiveMainloopFwdSm90ILi2EN4cute5tupleIJNS5_1CILi1EEES8_S8_EEENS6_IJNS7_ILi128EEESA_NS7_ILi256EEEEEELi256ENS_12float_e4m3_tEfNS_4arch4Sm90ELb1ELb0ELb0ELb0ELb0ELb0ELb0ELb1ELb1ELb0ELb0ELb0EEENS1_21CollectiveEpilogueFwdINS6_IJSA_SB_SA_EEES9_NS_10bfloat16_tESF_Li256ELb0ELb0ELb0ELb1EEENS1_30DynamicPersistentTileSchedulerILi256ELi128ELb0ELb0ELb1EEEEEEEEEvNT_6ParamsE:
	.zero		3840


//--------------------- .nv.constant0._ZN7cutlass13device_kernelIN5flash11enable_sm90INS1_16FlashAttnFwdSm90INS1_25CollectiveMainloopFwdSm90ILi2EN4cute5tupleIJNS5_1CILi1EEES8_S8_EEENS6_IJNS7_ILi128EEESA_NS7_ILi256EEEEEELi256ENS_12float_e4m3_tEfNS_4arch4Sm90ELb1ELb0ELb0ELb1ELb0ELb0ELb0ELb1ELb1ELb0ELb0ELb0EEENS1_21CollectiveEpilogueFwdINS6_IJSA_SB_SA_EEES9_NS_10bfloat16_tESF_Li256ELb1ELb0ELb0ELb1EEENS1_36VarlenDynamicPersistentTileSchedulerILi128ELi128ELi256ELi128ELb0ELb0ELb1ELb1ELb1ELb1EEEEEEEEEvNT_6ParamsE --------------------------
	.section	.nv.constant0._ZN7cutlass13device_kernelIN5flash11enable_sm90INS1_16FlashAttnFwdSm90INS1_25CollectiveMainloopFwdSm90ILi2EN4cute5tupleIJNS5_1CILi1EEES8_S8_EEENS6_IJNS7_ILi128EEESA_NS7_ILi256EEEEEELi256ENS_12float_e4m3_tEfNS_4arch4Sm90ELb1ELb0ELb0ELb1ELb0ELb0ELb0ELb1ELb1ELb0ELb0ELb0EEENS1_21CollectiveEpilogueFwdINS6_IJSA_SB_SA_EEES9_NS_10bfloat16_tESF_Li256ELb1ELb0ELb0ELb1EEENS1_36VarlenDynamicPersistentTileSchedulerILi128ELi128ELi256ELi128ELb0ELb0ELb1ELb1ELb1ELb1EEEEEEEEEvNT_6ParamsE,"a",@progbits
	.sectionflags	@""
	.align	4
.nv.constant0._ZN7cutlass13device_kernelIN5flash11enable_sm90INS1_16FlashAttnFwdSm90INS1_25CollectiveMainloopFwdSm90ILi2EN4cute5tupleIJNS5_1CILi1EEES8_S8_EEENS6_IJNS7_ILi128EEESA_NS7_ILi256EEEEEELi256ENS_12float_e4m3_tEfNS_4arch4Sm90ELb1ELb0ELb0ELb1ELb0ELb0ELb0ELb1ELb1ELb0ELb0ELb0EEENS1_21CollectiveEpilogueFwdINS6_IJSA_SB_SA_EEES9_NS_10bfloat16_tESF_Li256ELb1ELb0ELb0ELb1EEENS1_36VarlenDynamicPersistentTileSchedulerILi128ELi128ELi256ELi128ELb0ELb0ELb1ELb1ELb1ELb1EEEEEEEEEvNT_6ParamsE:
	.zero		3456


//--------------------- .nv.constant0._ZN7cutlass13device_kernelIN5flash11enable_sm90INS1_16FlashAttnFwdSm90INS1_25CollectiveMainloopFwdSm90ILi2EN4cute5tupleIJNS5_1CILi1EEES8_S8_EEENS6_IJNS7_ILi128EEESA_NS7_ILi256EEEEEELi256ENS_12float_e4m3_tEfNS_4arch4Sm90ELb1ELb0ELb0ELb1ELb0ELb1ELb0ELb1ELb1ELb0ELb0ELb0EEENS1_21CollectiveEpilogueFwdINS6_IJSA_SB_SA_EEES9_NS_10bfloat16_tESF_Li256ELb1ELb0ELb0ELb1EEENS1_36VarlenDynamicPersistentTileSchedulerILi128ELi128ELi256ELi128ELb0ELb0ELb1ELb1ELb1ELb1EEEEEEEEEvNT_6ParamsE --------------------------
	.section	.nv.constant0._ZN7cutlass13device_kernelIN5flash11enable_sm90INS1_16FlashAttnFwdSm90INS1_25CollectiveMainloopFwdSm90ILi2EN4cute5tupleIJNS5_1CILi1EEES8_S8_EEENS6_IJNS7_ILi128EEESA_NS7_ILi256EEEEEELi256ENS_12float_e4m3_tEfNS_4arch4Sm90ELb1ELb0ELb0ELb1ELb0ELb1ELb0ELb1ELb1ELb0ELb0ELb0EEENS1_21CollectiveEpilogueFwdINS6_IJSA_SB_SA_EEES9_NS_10bfloat16_tESF_Li256ELb1ELb0ELb0ELb1EEENS1_36VarlenDynamicPersistentTileSchedulerILi128ELi128ELi256ELi128ELb0ELb0ELb1ELb1ELb1ELb1EEEEEEEEEvNT_6ParamsE,"a",@progbits
	.sectionflags	@""
	.align	4
.nv.constant0._ZN7cutlass13device_kernelIN5flash11enable_sm90INS1_16FlashAttnFwdSm90INS1_25CollectiveMainloopFwdSm90ILi2EN4cute5tupleIJNS5_1CILi1EEES8_S8_EEENS6_IJNS7_ILi128EEESA_NS7_ILi256EEEEEELi256ENS_12float_e4m3_tEfNS_4arch4Sm90ELb1ELb0ELb0ELb1ELb0ELb1ELb0ELb1ELb1ELb0ELb0ELb0EEENS1_21CollectiveEpilogueFwdINS6_IJSA_SB_SA_EEES9_NS_10bfloat16_tESF_Li256ELb1ELb0ELb0ELb1EEENS1_36VarlenDynamicPersistentTileSchedulerILi128ELi128ELi256ELi128ELb0ELb0ELb1ELb1ELb1ELb1EEEEEEEEEvNT_6ParamsE:
	.zero		3456


//--------------------- SYMBOLS --------------------------

	.type		.nv.reservedSmem.offset0,@object
	.size		.nv.reservedSmem.offset0,0x4
